//
// Generated by NVIDIA NVVM Compiler
//
// Compiler Build ID: CL-36424714
// Cuda compilation tools, release 13.0, V13.0.88
// Based on NVVM 20.0.0
//

.version 9.0
.target sm_100
.address_size 64

	// .globl	_Z16forwardKernelGPUPdS_jjjjj
.func  (.param .b64 func_retval0) __internal_accurate_pow
(
	.param .b64 __internal_accurate_pow_param_0,
	.param .b64 __internal_accurate_pow_param_1
)
;

.visible .entry _Z16forwardKernelGPUPdS_jjjjj(
	.param .u64 .ptr .align 1 _Z16forwardKernelGPUPdS_jjjjj_param_0,
	.param .u64 .ptr .align 1 _Z16forwardKernelGPUPdS_jjjjj_param_1,
	.param .u32 _Z16forwardKernelGPUPdS_jjjjj_param_2,
	.param .u32 _Z16forwardKernelGPUPdS_jjjjj_param_3,
	.param .u32 _Z16forwardKernelGPUPdS_jjjjj_param_4,
	.param .u32 _Z16forwardKernelGPUPdS_jjjjj_param_5,
	.param .u32 _Z16forwardKernelGPUPdS_jjjjj_param_6
)
{
	.reg .pred 	%p<15>;
	.reg .b32 	%r<121>;
	.reg .b32 	%f<3>;
	.reg .b64 	%rd<67>;
	.reg .b64 	%fd<96>;

	ld.param.u64 	%rd3, [_Z16forwardKernelGPUPdS_jjjjj_param_0];
	ld.param.u64 	%rd4, [_Z16forwardKernelGPUPdS_jjjjj_param_1];
	ld.param.u32 	%r52, [_Z16forwardKernelGPUPdS_jjjjj_param_2];
	ld.param.u32 	%r51, [_Z16forwardKernelGPUPdS_jjjjj_param_3];
	ld.param.u32 	%r53, [_Z16forwardKernelGPUPdS_jjjjj_param_4];
	ld.param.u32 	%r54, [_Z16forwardKernelGPUPdS_jjjjj_param_5];
	ld.param.u32 	%r55, [_Z16forwardKernelGPUPdS_jjjjj_param_6];
	cvta.to.global.u64 	%rd1, %rd4;
	cvta.to.global.u64 	%rd2, %rd3;
	mov.u32 	%r1, %tid.x;
	add.s32 	%r56, %r54, 1;
	setp.eq.s32 	%p1, %r52, %r56;
	selp.b32 	%r2, %r53, %r55, %p1;
	add.s32 	%r57, %r52, -1;
	mad.lo.s32 	%r3, %r57, %r55, %r57;
	add.s32 	%r58, %r51, %r3;
	add.s32 	%r4, %r58, 1;
	setp.eq.s32 	%p2, %r52, 1;
	selp.b32 	%r5, %r51, %r55, %p2;
	add.s32 	%r6, %r5, 1;
	setp.eq.s32 	%p3, %r6, 0;
	not.b32 	%r59, %r5;
	add.s32 	%r7, %r4, %r59;
	mad.lo.s32 	%r60, %r55, %r51, %r55;
	selp.b32 	%r8, 0, %r60, %p2;
	setp.gt.u32 	%p4, %r52, 1;
	add.s32 	%r61, %r52, -2;
	mul.lo.s32 	%r62, %r55, %r61;
	mad.lo.s32 	%r63, %r62, %r55, %r62;
	selp.b32 	%r9, %r63, 0, %p4;
	mov.f64 	%fd94, 0d0000000000000000;
	@%p3 bra 	$L__BB0_12;
	add.s32 	%r65, %r8, %r1;
	add.s32 	%r10, %r65, %r9;
	and.b32  	%r11, %r6, 7;
	setp.lt.u32 	%p5, %r5, 7;
	mov.f64 	%fd94, 0d0000000000000000;
	mov.b32 	%r119, 0;
	@%p5 bra 	$L__BB0_4;
	and.b32  	%r119, %r6, -8;
	neg.s32 	%r117, %r119;
	add.s32 	%r66, %r9, %r8;
	add.s32 	%r109, %r66, %r1;
	add.s32 	%r116, %r109, %r2;
	shl.b32 	%r67, %r2, 1;
	add.s32 	%r115, %r109, %r67;
	mad.lo.s32 	%r114, %r2, 3, %r109;
	shl.b32 	%r68, %r2, 2;
	add.s32 	%r113, %r109, %r68;
	mad.lo.s32 	%r112, %r2, 5, %r109;
	mad.lo.s32 	%r111, %r2, 6, %r109;
	mad.lo.s32 	%r110, %r2, 7, %r109;
	sub.s32 	%r70, %r58, %r5;
	add.s32 	%r108, %r70, 3;
	mov.f64 	%fd94, 0d0000000000000000;
$L__BB0_3:
	.pragma "nounroll";
	add.s32 	%r71, %r108, -3;
	mul.wide.u32 	%rd5, %r71, 8;
	add.s64 	%rd6, %rd2, %rd5;
	ld.global.f64 	%fd21, [%rd6];
	mul.wide.u32 	%rd7, %r109, 8;
	add.s64 	%rd8, %rd1, %rd7;
	ld.global.f64 	%fd22, [%rd8];
	fma.rn.f64 	%fd23, %fd21, %fd22, %fd94;
	add.s32 	%r72, %r108, -2;
	mul.wide.u32 	%rd9, %r72, 8;
	add.s64 	%rd10, %rd2, %rd9;
	ld.global.f64 	%fd24, [%rd10];
	mul.wide.u32 	%rd11, %r116, 8;
	add.s64 	%rd12, %rd1, %rd11;
	ld.global.f64 	%fd25, [%rd12];
	fma.rn.f64 	%fd26, %fd24, %fd25, %fd23;
	add.s32 	%r73, %r108, -1;
	mul.wide.u32 	%rd13, %r73, 8;
	add.s64 	%rd14, %rd2, %rd13;
	ld.global.f64 	%fd27, [%rd14];
	mul.wide.u32 	%rd15, %r115, 8;
	add.s64 	%rd16, %rd1, %rd15;
	ld.global.f64 	%fd28, [%rd16];
	fma.rn.f64 	%fd29, %fd27, %fd28, %fd26;
	add.s32 	%r74, %r108, 4;
	mul.wide.u32 	%rd17, %r108, 8;
	add.s64 	%rd18, %rd2, %rd17;
	ld.global.f64 	%fd30, [%rd18];
	mul.wide.u32 	%rd19, %r114, 8;
	add.s64 	%rd20, %rd1, %rd19;
	ld.global.f64 	%fd31, [%rd20];
	fma.rn.f64 	%fd32, %fd30, %fd31, %fd29;
	add.s32 	%r75, %r108, 1;
	mul.wide.u32 	%rd21, %r75, 8;
	add.s64 	%rd22, %rd2, %rd21;
	ld.global.f64 	%fd33, [%rd22];
	mul.wide.u32 	%rd23, %r113, 8;
	add.s64 	%rd24, %rd1, %rd23;
	ld.global.f64 	%fd34, [%rd24];
	fma.rn.f64 	%fd35, %fd33, %fd34, %fd32;
	add.s32 	%r76, %r108, 2;
	mul.wide.u32 	%rd25, %r76, 8;
	add.s64 	%rd26, %rd2, %rd25;
	ld.global.f64 	%fd36, [%rd26];
	mul.wide.u32 	%rd27, %r112, 8;
	add.s64 	%rd28, %rd1, %rd27;
	ld.global.f64 	%fd37, [%rd28];
	fma.rn.f64 	%fd38, %fd36, %fd37, %fd35;
	add.s32 	%r77, %r108, 3;
	mul.wide.u32 	%rd29, %r77, 8;
	add.s64 	%rd30, %rd2, %rd29;
	ld.global.f64 	%fd39, [%rd30];
	mul.wide.u32 	%rd31, %r111, 8;
	add.s64 	%rd32, %rd1, %rd31;
	ld.global.f64 	%fd40, [%rd32];
	fma.rn.f64 	%fd41, %fd39, %fd40, %fd38;
	mul.wide.u32 	%rd33, %r74, 8;
	add.s64 	%rd34, %rd2, %rd33;
	ld.global.f64 	%fd42, [%rd34];
	mul.wide.u32 	%rd35, %r110, 8;
	add.s64 	%rd36, %rd1, %rd35;
	ld.global.f64 	%fd43, [%rd36];
	fma.rn.f64 	%fd94, %fd42, %fd43, %fd41;
	add.s32 	%r117, %r117, 8;
	shl.b32 	%r78, %r2, 3;
	add.s32 	%r116, %r116, %r78;
	add.s32 	%r115, %r115, %r78;
	add.s32 	%r114, %r114, %r78;
	add.s32 	%r113, %r113, %r78;
	add.s32 	%r112, %r112, %r78;
	add.s32 	%r111, %r111, %r78;
	add.s32 	%r110, %r110, %r78;
	add.s32 	%r109, %r109, %r78;
	add.s32 	%r108, %r108, 8;
	setp.ne.s32 	%p6, %r117, 0;
	@%p6 bra 	$L__BB0_3;
$L__BB0_4:
	setp.eq.s32 	%p7, %r11, 0;
	@%p7 bra 	$L__BB0_12;
	setp.lt.u32 	%p8, %r11, 4;
	@%p8 bra 	$L__BB0_7;
	add.s32 	%r79, %r7, %r119;
	mul.wide.u32 	%rd37, %r79, 8;
	add.s64 	%rd38, %rd2, %rd37;
	ld.global.f64 	%fd45, [%rd38];
	mad.lo.s32 	%r80, %r119, %r2, %r10;
	mul.wide.u32 	%rd39, %r80, 8;
	add.s64 	%rd40, %rd1, %rd39;
	ld.global.f64 	%fd46, [%rd40];
	fma.rn.f64 	%fd47, %fd45, %fd46, %fd94;
	add.s32 	%r81, %r79, 1;
	mul.wide.u32 	%rd41, %r81, 8;
	add.s64 	%rd42, %rd2, %rd41;
	ld.global.f64 	%fd48, [%rd42];
	add.s32 	%r82, %r80, %r2;
	mul.wide.u32 	%rd43, %r82, 8;
	add.s64 	%rd44, %rd1, %rd43;
	ld.global.f64 	%fd49, [%rd44];
	fma.rn.f64 	%fd50, %fd48, %fd49, %fd47;
	add.s32 	%r83, %r79, 2;
	mul.wide.u32 	%rd45, %r83, 8;
	add.s64 	%rd46, %rd2, %rd45;
	ld.global.f64 	%fd51, [%rd46];
	add.s32 	%r84, %r82, %r2;
	mul.wide.u32 	%rd47, %r84, 8;
	add.s64 	%rd48, %rd1, %rd47;
	ld.global.f64 	%fd52, [%rd48];
	fma.rn.f64 	%fd53, %fd51, %fd52, %fd50;
	add.s32 	%r85, %r79, 3;
	mul.wide.u32 	%rd49, %r85, 8;
	add.s64 	%rd50, %rd2, %rd49;
	ld.global.f64 	%fd54, [%rd50];
	add.s32 	%r86, %r84, %r2;
	mul.wide.u32 	%rd51, %r86, 8;
	add.s64 	%rd52, %rd1, %rd51;
	ld.global.f64 	%fd55, [%rd52];
	fma.rn.f64 	%fd94, %fd54, %fd55, %fd53;
	add.s32 	%r119, %r119, 4;
$L__BB0_7:
	and.b32  	%r87, %r6, 3;
	setp.eq.s32 	%p9, %r87, 0;
	@%p9 bra 	$L__BB0_12;
	setp.eq.s32 	%p10, %r87, 1;
	@%p10 bra 	$L__BB0_10;
	add.s32 	%r88, %r7, %r119;
	mul.wide.u32 	%rd53, %r88, 8;
	add.s64 	%rd54, %rd2, %rd53;
	ld.global.f64 	%fd57, [%rd54];
	mad.lo.s32 	%r89, %r119, %r2, %r10;
	mul.wide.u32 	%rd55, %r89, 8;
	add.s64 	%rd56, %rd1, %rd55;
	ld.global.f64 	%fd58, [%rd56];
	fma.rn.f64 	%fd59, %fd57, %fd58, %fd94;
	add.s32 	%r90, %r88, 1;
	mul.wide.u32 	%rd57, %r90, 8;
	add.s64 	%rd58, %rd2, %rd57;
	ld.global.f64 	%fd60, [%rd58];
	add.s32 	%r91, %r89, %r2;
	mul.wide.u32 	%rd59, %r91, 8;
	add.s64 	%rd60, %rd1, %rd59;
	ld.global.f64 	%fd61, [%rd60];
	fma.rn.f64 	%fd94, %fd60, %fd61, %fd59;
	add.s32 	%r119, %r119, 2;
$L__BB0_10:
	and.b32  	%r92, %r5, 1;
	setp.eq.b32 	%p11, %r92, 1;
	@%p11 bra 	$L__BB0_12;
	add.s32 	%r93, %r7, %r119;
	mul.wide.u32 	%rd61, %r93, 8;
	add.s64 	%rd62, %rd2, %rd61;
	ld.global.f64 	%fd62, [%rd62];
	mad.lo.s32 	%r94, %r119, %r2, %r10;
	mul.wide.u32 	%rd63, %r94, 8;
	add.s64 	%rd64, %rd1, %rd63;
	ld.global.f64 	%fd63, [%rd64];
	fma.rn.f64 	%fd94, %fd62, %fd63, %fd94;
$L__BB0_12:
	neg.f64 	%fd64, %fd94;
	fma.rn.f64 	%fd65, %fd94, 0dBFF71547652B82FE, 0d4338000000000000;
	{
	.reg .b32 %temp; 
	mov.b64 	{%r48, %temp}, %fd65;
	}
	mov.f64 	%fd66, 0dC338000000000000;
	add.rn.f64 	%fd67, %fd65, %fd66;
	fma.rn.f64 	%fd68, %fd67, 0dBFE62E42FEFA39EF, %fd64;
	fma.rn.f64 	%fd69, %fd67, 0dBC7ABC9E3B39803F, %fd68;
	fma.rn.f64 	%fd70, %fd69, 0d3E5ADE1569CE2BDF, 0d3E928AF3FCA213EA;
	fma.rn.f64 	%fd71, %fd70, %fd69, 0d3EC71DEE62401315;
	fma.rn.f64 	%fd72, %fd71, %fd69, 0d3EFA01997C89EB71;
	fma.rn.f64 	%fd73, %fd72, %fd69, 0d3F2A01A014761F65;
	fma.rn.f64 	%fd74, %fd73, %fd69, 0d3F56C16C1852B7AF;
	fma.rn.f64 	%fd75, %fd74, %fd69, 0d3F81111111122322;
	fma.rn.f64 	%fd76, %fd75, %fd69, 0d3FA55555555502A1;
	fma.rn.f64 	%fd77, %fd76, %fd69, 0d3FC5555555555511;
	fma.rn.f64 	%fd78, %fd77, %fd69, 0d3FE000000000000B;
	fma.rn.f64 	%fd79, %fd78, %fd69, 0d3FF0000000000000;
	fma.rn.f64 	%fd80, %fd79, %fd69, 0d3FF0000000000000;
	{
	.reg .b32 %temp; 
	mov.b64 	{%r49, %temp}, %fd80;
	}
	{
	.reg .b32 %temp; 
	mov.b64 	{%temp, %r50}, %fd80;
	}
	shl.b32 	%r95, %r48, 20;
	add.s32 	%r96, %r95, %r50;
	mov.b64 	%fd95, {%r49, %r96};
	{
	.reg .b32 %temp; 
	mov.b64 	{%temp, %r97}, %fd64;
	}
	mov.b32 	%f2, %r97;
	abs.f32 	%f1, %f2;
	setp.lt.f32 	%p12, %f1, 0f4086232B;
	@%p12 bra 	$L__BB0_15;
	setp.gt.f64 	%p13, %fd94, 0d0000000000000000;
	mov.f64 	%fd81, 0d7FF0000000000000;
	sub.f64 	%fd82, %fd81, %fd94;
	selp.f64 	%fd95, 0d0000000000000000, %fd82, %p13;
	setp.geu.f32 	%p14, %f1, 0f40874800;
	@%p14 bra 	$L__BB0_15;
	shr.u32 	%r98, %r48, 31;
	add.s32 	%r99, %r48, %r98;
	shr.s32 	%r100, %r99, 1;
	shl.b32 	%r101, %r100, 20;
	add.s32 	%r102, %r50, %r101;
	mov.b64 	%fd83, {%r49, %r102};
	sub.s32 	%r103, %r48, %r100;
	shl.b32 	%r104, %r103, 20;
	add.s32 	%r105, %r104, 1072693248;
	mov.b32 	%r106, 0;
	mov.b64 	%fd84, {%r106, %r105};
	mul.f64 	%fd95, %fd84, %fd83;
$L__BB0_15:
	add.f64 	%fd85, %fd95, 0d3FF0000000000000;
	rcp.rn.f64 	%fd86, %fd85;
	add.s32 	%r107, %r4, %r1;
	mul.wide.u32 	%rd65, %r107, 8;
	add.s64 	%rd66, %rd2, %rd65;
	st.global.f64 	[%rd66], %fd86;
	ret;

}
	// .globl	_Z23calculateOutputDeltaGPUPdS_S_j
.visible .entry _Z23calculateOutputDeltaGPUPdS_S_j(
	.param .u64 .ptr .align 1 _Z23calculateOutputDeltaGPUPdS_S_j_param_0,
	.param .u64 .ptr .align 1 _Z23calculateOutputDeltaGPUPdS_S_j_param_1,
	.param .u64 .ptr .align 1 _Z23calculateOutputDeltaGPUPdS_S_j_param_2,
	.param .u32 _Z23calculateOutputDeltaGPUPdS_S_j_param_3
)
{
	.reg .b32 	%r<4>;
	.reg .b64 	%rd<12>;
	.reg .b64 	%fd<8>;

	ld.param.u64 	%rd1, [_Z23calculateOutputDeltaGPUPdS_S_j_param_0];
	ld.param.u64 	%rd2, [_Z23calculateOutputDeltaGPUPdS_S_j_param_1];
	ld.param.u64 	%rd3, [_Z23calculateOutputDeltaGPUPdS_S_j_param_2];
	ld.param.u32 	%r1, [_Z23calculateOutputDeltaGPUPdS_S_j_param_3];
	cvta.to.global.u64 	%rd4, %rd2;
	cvta.to.global.u64 	%rd5, %rd1;
	cvta.to.global.u64 	%rd6, %rd3;
	mov.u32 	%r2, %tid.x;
	mul.wide.u32 	%rd7, %r2, 8;
	add.s64 	%rd8, %rd6, %rd7;
	ld.global.f64 	%fd1, [%rd8];
	add.s32 	%r3, %r1, %r2;
	mul.wide.u32 	%rd9, %r3, 8;
	add.s64 	%rd10, %rd5, %rd9;
	ld.global.f64 	%fd2, [%rd10];
	sub.f64 	%fd3, %fd1, %fd2;
	mov.f64 	%fd4, 0d3FF0000000000000;
	sub.f64 	%fd5, %fd4, %fd2;
	mul.f64 	%fd6, %fd2, %fd5;
	mul.f64 	%fd7, %fd3, %fd6;
	add.s64 	%rd11, %rd4, %rd9;
	st.global.f64 	[%rd11], %fd7;
	ret;

}
	// .globl	_Z24calculateHiddensDeltaGPUPdS_S_jjjjj
.visible .entry _Z24calculateHiddensDeltaGPUPdS_S_jjjjj(
	.param .u64 .ptr .align 1 _Z24calculateHiddensDeltaGPUPdS_S_jjjjj_param_0,
	.param .u64 .ptr .align 1 _Z24calculateHiddensDeltaGPUPdS_S_jjjjj_param_1,
	.param .u64 .ptr .align 1 _Z24calculateHiddensDeltaGPUPdS_S_jjjjj_param_2,
	.param .u32 _Z24calculateHiddensDeltaGPUPdS_S_jjjjj_param_3,
	.param .u32 _Z24calculateHiddensDeltaGPUPdS_S_jjjjj_param_4,
	.param .u32 _Z24calculateHiddensDeltaGPUPdS_S_jjjjj_param_5,
	.param .u32 _Z24calculateHiddensDeltaGPUPdS_S_jjjjj_param_6,
	.param .u32 _Z24calculateHiddensDeltaGPUPdS_S_jjjjj_param_7
)
{
	.reg .pred 	%p<11>;
	.reg .b32 	%r<115>;
	.reg .b64 	%rd<126>;
	.reg .b64 	%fd<117>;

	ld.param.u64 	%rd3, [_Z24calculateHiddensDeltaGPUPdS_S_jjjjj_param_0];
	ld.param.u64 	%rd4, [_Z24calculateHiddensDeltaGPUPdS_S_jjjjj_param_1];
	ld.param.u64 	%rd5, [_Z24calculateHiddensDeltaGPUPdS_S_jjjjj_param_2];
	ld.param.u32 	%r38, [_Z24calculateHiddensDeltaGPUPdS_S_jjjjj_param_3];
	ld.param.u32 	%r36, [_Z24calculateHiddensDeltaGPUPdS_S_jjjjj_param_4];
	ld.param.u32 	%r39, [_Z24calculateHiddensDeltaGPUPdS_S_jjjjj_param_5];
	ld.param.u32 	%r40, [_Z24calculateHiddensDeltaGPUPdS_S_jjjjj_param_6];
	ld.param.u32 	%r37, [_Z24calculateHiddensDeltaGPUPdS_S_jjjjj_param_7];
	cvta.to.global.u64 	%rd1, %rd4;
	cvta.to.global.u64 	%rd2, %rd5;
	mov.u32 	%r1, %tid.x;
	add.s32 	%r41, %r38, -1;
	mad.lo.s32 	%r2, %r41, %r37, %r41;
	add.s32 	%r42, %r36, %r2;
	add.s32 	%r3, %r42, 1;
	add.s32 	%r43, %r37, %r3;
	setp.eq.s32 	%p1, %r38, %r40;
	selp.b32 	%r4, %r39, %r37, %p1;
	add.s32 	%r5, %r43, 1;
	setp.eq.s32 	%p2, %r4, 0;
	mov.f64 	%fd116, 0d0000000000000000;
	@%p2 bra 	$L__BB2_13;
	mul.lo.s32 	%r6, %r4, %r1;
	mul.lo.s32 	%r7, %r3, %r37;
	add.s32 	%r8, %r7, %r6;
	and.b32  	%r9, %r4, 15;
	setp.lt.u32 	%p3, %r4, 16;
	mov.f64 	%fd116, 0d0000000000000000;
	mov.b32 	%r110, 0;
	@%p3 bra 	$L__BB2_4;
	and.b32  	%r110, %r4, -16;
	neg.s32 	%r108, %r110;
	add.s32 	%r45, %r37, %r36;
	add.s32 	%r46, %r45, %r2;
	add.s32 	%r107, %r46, 8;
	add.s32 	%r106, %r8, 7;
	mov.f64 	%fd116, 0d0000000000000000;
$L__BB2_3:
	.pragma "nounroll";
	add.s32 	%r47, %r106, -7;
	mul.wide.u32 	%rd6, %r47, 8;
	add.s64 	%rd7, %rd1, %rd6;
	ld.global.f64 	%fd18, [%rd7];
	add.s32 	%r48, %r107, -6;
	mul.wide.u32 	%rd8, %r48, 8;
	add.s64 	%rd9, %rd2, %rd8;
	ld.global.f64 	%fd19, [%rd9];
	fma.rn.f64 	%fd20, %fd18, %fd19, %fd116;
	add.s32 	%r49, %r106, -6;
	mul.wide.u32 	%rd10, %r49, 8;
	add.s64 	%rd11, %rd1, %rd10;
	ld.global.f64 	%fd21, [%rd11];
	add.s32 	%r50, %r107, -5;
	mul.wide.u32 	%rd12, %r50, 8;
	add.s64 	%rd13, %rd2, %rd12;
	ld.global.f64 	%fd22, [%rd13];
	fma.rn.f64 	%fd23, %fd21, %fd22, %fd20;
	add.s32 	%r51, %r106, -5;
	mul.wide.u32 	%rd14, %r51, 8;
	add.s64 	%rd15, %rd1, %rd14;
	ld.global.f64 	%fd24, [%rd15];
	add.s32 	%r52, %r107, -4;
	mul.wide.u32 	%rd16, %r52, 8;
	add.s64 	%rd17, %rd2, %rd16;
	ld.global.f64 	%fd25, [%rd17];
	fma.rn.f64 	%fd26, %fd24, %fd25, %fd23;
	add.s32 	%r53, %r106, -4;
	mul.wide.u32 	%rd18, %r53, 8;
	add.s64 	%rd19, %rd1, %rd18;
	ld.global.f64 	%fd27, [%rd19];
	add.s32 	%r54, %r107, -3;
	mul.wide.u32 	%rd20, %r54, 8;
	add.s64 	%rd21, %rd2, %rd20;
	ld.global.f64 	%fd28, [%rd21];
	fma.rn.f64 	%fd29, %fd27, %fd28, %fd26;
	add.s32 	%r55, %r106, -3;
	mul.wide.u32 	%rd22, %r55, 8;
	add.s64 	%rd23, %rd1, %rd22;
	ld.global.f64 	%fd30, [%rd23];
	add.s32 	%r56, %r107, -2;
	mul.wide.u32 	%rd24, %r56, 8;
	add.s64 	%rd25, %rd2, %rd24;
	ld.global.f64 	%fd31, [%rd25];
	fma.rn.f64 	%fd32, %fd30, %fd31, %fd29;
	add.s32 	%r57, %r106, -2;
	mul.wide.u32 	%rd26, %r57, 8;
	add.s64 	%rd27, %rd1, %rd26;
	ld.global.f64 	%fd33, [%rd27];
	add.s32 	%r58, %r107, -1;
	mul.wide.u32 	%rd28, %r58, 8;
	add.s64 	%rd29, %rd2, %rd28;
	ld.global.f64 	%fd34, [%rd29];
	fma.rn.f64 	%fd35, %fd33, %fd34, %fd32;
	add.s32 	%r59, %r106, -1;
	mul.wide.u32 	%rd30, %r59, 8;
	add.s64 	%rd31, %rd1, %rd30;
	ld.global.f64 	%fd36, [%rd31];
	add.s32 	%r60, %r107, 9;
	mul.wide.u32 	%rd32, %r107, 8;
	add.s64 	%rd33, %rd2, %rd32;
	ld.global.f64 	%fd37, [%rd33];
	fma.rn.f64 	%fd38, %fd36, %fd37, %fd35;
	add.s32 	%r61, %r106, 8;
	mul.wide.u32 	%rd34, %r106, 8;
	add.s64 	%rd35, %rd1, %rd34;
	ld.global.f64 	%fd39, [%rd35];
	add.s32 	%r62, %r107, 1;
	mul.wide.u32 	%rd36, %r62, 8;
	add.s64 	%rd37, %rd2, %rd36;
	ld.global.f64 	%fd40, [%rd37];
	fma.rn.f64 	%fd41, %fd39, %fd40, %fd38;
	add.s32 	%r63, %r106, 1;
	mul.wide.u32 	%rd38, %r63, 8;
	add.s64 	%rd39, %rd1, %rd38;
	ld.global.f64 	%fd42, [%rd39];
	add.s32 	%r64, %r107, 2;
	mul.wide.u32 	%rd40, %r64, 8;
	add.s64 	%rd41, %rd2, %rd40;
	ld.global.f64 	%fd43, [%rd41];
	fma.rn.f64 	%fd44, %fd42, %fd43, %fd41;
	add.s32 	%r65, %r106, 2;
	mul.wide.u32 	%rd42, %r65, 8;
	add.s64 	%rd43, %rd1, %rd42;
	ld.global.f64 	%fd45, [%rd43];
	add.s32 	%r66, %r107, 3;
	mul.wide.u32 	%rd44, %r66, 8;
	add.s64 	%rd45, %rd2, %rd44;
	ld.global.f64 	%fd46, [%rd45];
	fma.rn.f64 	%fd47, %fd45, %fd46, %fd44;
	add.s32 	%r67, %r106, 3;
	mul.wide.u32 	%rd46, %r67, 8;
	add.s64 	%rd47, %rd1, %rd46;
	ld.global.f64 	%fd48, [%rd47];
	add.s32 	%r68, %r107, 4;
	mul.wide.u32 	%rd48, %r68, 8;
	add.s64 	%rd49, %rd2, %rd48;
	ld.global.f64 	%fd49, [%rd49];
	fma.rn.f64 	%fd50, %fd48, %fd49, %fd47;
	add.s32 	%r69, %r106, 4;
	mul.wide.u32 	%rd50, %r69, 8;
	add.s64 	%rd51, %rd1, %rd50;
	ld.global.f64 	%fd51, [%rd51];
	add.s32 	%r70, %r107, 5;
	mul.wide.u32 	%rd52, %r70, 8;
	add.s64 	%rd53, %rd2, %rd52;
	ld.global.f64 	%fd52, [%rd53];
	fma.rn.f64 	%fd53, %fd51, %fd52, %fd50;
	add.s32 	%r71, %r106, 5;
	mul.wide.u32 	%rd54, %r71, 8;
	add.s64 	%rd55, %rd1, %rd54;
	ld.global.f64 	%fd54, [%rd55];
	add.s32 	%r72, %r107, 6;
	mul.wide.u32 	%rd56, %r72, 8;
	add.s64 	%rd57, %rd2, %rd56;
	ld.global.f64 	%fd55, [%rd57];
	fma.rn.f64 	%fd56, %fd54, %fd55, %fd53;
	add.s32 	%r73, %r106, 6;
	mul.wide.u32 	%rd58, %r73, 8;
	add.s64 	%rd59, %rd1, %rd58;
	ld.global.f64 	%fd57, [%rd59];
	add.s32 	%r74, %r107, 7;
	mul.wide.u32 	%rd60, %r74, 8;
	add.s64 	%rd61, %rd2, %rd60;
	ld.global.f64 	%fd58, [%rd61];
	fma.rn.f64 	%fd59, %fd57, %fd58, %fd56;
	add.s32 	%r75, %r106, 7;
	mul.wide.u32 	%rd62, %r75, 8;
	add.s64 	%rd63, %rd1, %rd62;
	ld.global.f64 	%fd60, [%rd63];
	add.s32 	%r76, %r107, 8;
	mul.wide.u32 	%rd64, %r76, 8;
	add.s64 	%rd65, %rd2, %rd64;
	ld.global.f64 	%fd61, [%rd65];
	fma.rn.f64 	%fd62, %fd60, %fd61, %fd59;
	mul.wide.u32 	%rd66, %r61, 8;
	add.s64 	%rd67, %rd1, %rd66;
	ld.global.f64 	%fd63, [%rd67];
	mul.wide.u32 	%rd68, %r60, 8;
	add.s64 	%rd69, %rd2, %rd68;
	ld.global.f64 	%fd64, [%rd69];
	fma.rn.f64 	%fd116, %fd63, %fd64, %fd62;
	add.s32 	%r108, %r108, 16;
	add.s32 	%r107, %r107, 16;
	add.s32 	%r106, %r106, 16;
	setp.ne.s32 	%p4, %r108, 0;
	@%p4 bra 	$L__BB2_3;
$L__BB2_4:
	setp.eq.s32 	%p5, %r9, 0;
	@%p5 bra 	$L__BB2_13;
	and.b32  	%r21, %r4, 7;
	setp.lt.u32 	%p6, %r9, 8;
	@%p6 bra 	$L__BB2_7;
	add.s32 	%r77, %r8, %r110;
	mul.wide.u32 	%rd70, %r77, 8;
	add.s64 	%rd71, %rd1, %rd70;
	ld.global.f64 	%fd66, [%rd71];
	add.s32 	%r78, %r5, %r110;
	mul.wide.u32 	%rd72, %r78, 8;
	add.s64 	%rd73, %rd2, %rd72;
	ld.global.f64 	%fd67, [%rd73];
	fma.rn.f64 	%fd68, %fd66, %fd67, %fd116;
	add.s32 	%r79, %r77, 1;
	mul.wide.u32 	%rd74, %r79, 8;
	add.s64 	%rd75, %rd1, %rd74;
	ld.global.f64 	%fd69, [%rd75];
	add.s32 	%r80, %r78, 1;
	mul.wide.u32 	%rd76, %r80, 8;
	add.s64 	%rd77, %rd2, %rd76;
	ld.global.f64 	%fd70, [%rd77];
	fma.rn.f64 	%fd71, %fd69, %fd70, %fd68;
	add.s32 	%r81, %r77, 2;
	mul.wide.u32 	%rd78, %r81, 8;
	add.s64 	%rd79, %rd1, %rd78;
	ld.global.f64 	%fd72, [%rd79];
	add.s32 	%r82, %r78, 2;
	mul.wide.u32 	%rd80, %r82, 8;
	add.s64 	%rd81, %rd2, %rd80;
	ld.global.f64 	%fd73, [%rd81];
	fma.rn.f64 	%fd74, %fd72, %fd73, %fd71;
	add.s32 	%r83, %r77, 3;
	mul.wide.u32 	%rd82, %r83, 8;
	add.s64 	%rd83, %rd1, %rd82;
	ld.global.f64 	%fd75, [%rd83];
	add.s32 	%r84, %r78, 3;
	mul.wide.u32 	%rd84, %r84, 8;
	add.s64 	%rd85, %rd2, %rd84;
	ld.global.f64 	%fd76, [%rd85];
	fma.rn.f64 	%fd77, %fd75, %fd76, %fd74;
	add.s32 	%r85, %r77, 4;
	mul.wide.u32 	%rd86, %r85, 8;
	add.s64 	%rd87, %rd1, %rd86;
	ld.global.f64 	%fd78, [%rd87];
	add.s32 	%r86, %r78, 4;
	mul.wide.u32 	%rd88, %r86, 8;
	add.s64 	%rd89, %rd2, %rd88;
	ld.global.f64 	%fd79, [%rd89];
	fma.rn.f64 	%fd80, %fd78, %fd79, %fd77;
	add.s32 	%r87, %r77, 5;
	mul.wide.u32 	%rd90, %r87, 8;
	add.s64 	%rd91, %rd1, %rd90;
	ld.global.f64 	%fd81, [%rd91];
	add.s32 	%r88, %r78, 5;
	mul.wide.u32 	%rd92, %r88, 8;
	add.s64 	%rd93, %rd2, %rd92;
	ld.global.f64 	%fd82, [%rd93];
	fma.rn.f64 	%fd83, %fd81, %fd82, %fd80;
	add.s32 	%r89, %r77, 6;
	mul.wide.u32 	%rd94, %r89, 8;
	add.s64 	%rd95, %rd1, %rd94;
	ld.global.f64 	%fd84, [%rd95];
	add.s32 	%r90, %r78, 6;
	mul.wide.u32 	%rd96, %r90, 8;
	add.s64 	%rd97, %rd2, %rd96;
	ld.global.f64 	%fd85, [%rd97];
	fma.rn.f64 	%fd86, %fd84, %fd85, %fd83;
	add.s32 	%r91, %r77, 7;
	mul.wide.u32 	%rd98, %r91, 8;
	add.s64 	%rd99, %rd1, %rd98;
	ld.global.f64 	%fd87, [%rd99];
	add.s32 	%r92, %r78, 7;
	mul.wide.u32 	%rd100, %r92, 8;
	add.s64 	%rd101, %rd2, %rd100;
	ld.global.f64 	%fd88, [%rd101];
	fma.rn.f64 	%fd116, %fd87, %fd88, %fd86;
	add.s32 	%r110, %r110, 8;
$L__BB2_7:
	setp.eq.s32 	%p7, %r21, 0;
	@%p7 bra 	$L__BB2_13;
	and.b32  	%r24, %r4, 3;
	setp.lt.u32 	%p8, %r21, 4;
	@%p8 bra 	$L__BB2_10;
	add.s32 	%r93, %r8, %r110;
	mul.wide.u32 	%rd102, %r93, 8;
	add.s64 	%rd103, %rd1, %rd102;
	ld.global.f64 	%fd90, [%rd103];
	add.s32 	%r94, %r5, %r110;
	mul.wide.u32 	%rd104, %r94, 8;
	add.s64 	%rd105, %rd2, %rd104;
	ld.global.f64 	%fd91, [%rd105];
	fma.rn.f64 	%fd92, %fd90, %fd91, %fd116;
	add.s32 	%r95, %r93, 1;
	mul.wide.u32 	%rd106, %r95, 8;
	add.s64 	%rd107, %rd1, %rd106;
	ld.global.f64 	%fd93, [%rd107];
	add.s32 	%r96, %r94, 1;
	mul.wide.u32 	%rd108, %r96, 8;
	add.s64 	%rd109, %rd2, %rd108;
	ld.global.f64 	%fd94, [%rd109];
	fma.rn.f64 	%fd95, %fd93, %fd94, %fd92;
	add.s32 	%r97, %r93, 2;
	mul.wide.u32 	%rd110, %r97, 8;
	add.s64 	%rd111, %rd1, %rd110;
	ld.global.f64 	%fd96, [%rd111];
	add.s32 	%r98, %r94, 2;
	mul.wide.u32 	%rd112, %r98, 8;
	add.s64 	%rd113, %rd2, %rd112;
	ld.global.f64 	%fd97, [%rd113];
	fma.rn.f64 	%fd98, %fd96, %fd97, %fd95;
	add.s32 	%r99, %r93, 3;
	mul.wide.u32 	%rd114, %r99, 8;
	add.s64 	%rd115, %rd1, %rd114;
	ld.global.f64 	%fd99, [%rd115];
	add.s32 	%r100, %r94, 3;
	mul.wide.u32 	%rd116, %r100, 8;
	add.s64 	%rd117, %rd2, %rd116;
	ld.global.f64 	%fd100, [%rd117];
	fma.rn.f64 	%fd116, %fd99, %fd100, %fd98;
	add.s32 	%r110, %r110, 4;
$L__BB2_10:
	setp.eq.s32 	%p9, %r24, 0;
	@%p9 bra 	$L__BB2_13;
	add.s32 	%r101, %r110, %r37;
	add.s32 	%r102, %r101, %r36;
	add.s32 	%r114, %r102, %r2;
	add.s32 	%r103, %r110, %r6;
	add.s32 	%r113, %r103, %r7;
	neg.s32 	%r112, %r24;
$L__BB2_12:
	.pragma "nounroll";
	mul.wide.u32 	%rd118, %r113, 8;
	add.s64 	%rd119, %rd1, %rd118;
	ld.global.f64 	%fd101, [%rd119];
	add.s32 	%r104, %r114, 2;
	mul.wide.u32 	%rd120, %r104, 8;
	add.s64 	%rd121, %rd2, %rd120;
	ld.global.f64 	%fd102, [%rd121];
	fma.rn.f64 	%fd116, %fd101, %fd102, %fd116;
	add.s32 	%r114, %r114, 1;
	add.s32 	%r113, %r113, 1;
	add.s32 	%r112, %r112, 1;
	setp.ne.s32 	%p10, %r112, 0;
	@%p10 bra 	$L__BB2_12;
$L__BB2_13:
	cvta.to.global.u64 	%rd122, %rd3;
	add.s32 	%r105, %r3, %r1;
	mul.wide.u32 	%rd123, %r105, 8;
	add.s64 	%rd124, %rd122, %rd123;
	ld.global.f64 	%fd103, [%rd124];
	mov.f64 	%fd104, 0d3FF0000000000000;
	sub.f64 	%fd105, %fd104, %fd103;
	mul.f64 	%fd106, %fd103, %fd105;
	mul.f64 	%fd107, %fd116, %fd106;
	add.s64 	%rd125, %rd2, %rd123;
	st.global.f64 	[%rd125], %fd107;
	ret;

}
	// .globl	_Z21updateInputWeightsGPUPdS_S_S_jjjjj17TrainingAlgorithmS_S_S_S_ddddd
.visible .entry _Z21updateInputWeightsGPUPdS_S_S_jjjjj17TrainingAlgorithmS_S_S_S_ddddd(
	.param .u64 .ptr .align 1 _Z21updateInputWeightsGPUPdS_S_S_jjjjj17TrainingAlgorithmS_S_S_S_ddddd_param_0,
	.param .u64 .ptr .align 1 _Z21updateInputWeightsGPUPdS_S_S_jjjjj17TrainingAlgorithmS_S_S_S_ddddd_param_1,
	.param .u64 .ptr .align 1 _Z21updateInputWeightsGPUPdS_S_S_jjjjj17TrainingAlgorithmS_S_S_S_ddddd_param_2,
	.param .u64 .ptr .align 1 _Z21updateInputWeightsGPUPdS_S_S_jjjjj17TrainingAlgorithmS_S_S_S_ddddd_param_3,
	.param .u32 _Z21updateInputWeightsGPUPdS_S_S_jjjjj17TrainingAlgorithmS_S_S_S_ddddd_param_4,
	.param .u32 _Z21updateInputWeightsGPUPdS_S_S_jjjjj17TrainingAlgorithmS_S_S_S_ddddd_param_5,
	.param .u32 _Z21updateInputWeightsGPUPdS_S_S_jjjjj17TrainingAlgorithmS_S_S_S_ddddd_param_6,
	.param .u32 _Z21updateInputWeightsGPUPdS_S_S_jjjjj17TrainingAlgorithmS_S_S_S_ddddd_param_7,
	.param .u32 _Z21updateInputWeightsGPUPdS_S_S_jjjjj17TrainingAlgorithmS_S_S_S_ddddd_param_8,
	.param .u32 _Z21updateInputWeightsGPUPdS_S_S_jjjjj17TrainingAlgorithmS_S_S_S_ddddd_param_9,
	.param .u64 .ptr .align 1 _Z21updateInputWeightsGPUPdS_S_S_jjjjj17TrainingAlgorithmS_S_S_S_ddddd_param_10,
	.param .u64 .ptr .align 1 _Z21updateInputWeightsGPUPdS_S_S_jjjjj17TrainingAlgorithmS_S_S_S_ddddd_param_11,
	.param .u64 .ptr .align 1 _Z21updateInputWeightsGPUPdS_S_S_jjjjj17TrainingAlgorithmS_S_S_S_ddddd_param_12,
	.param .u64 .ptr .align 1 _Z21updateInputWeightsGPUPdS_S_S_jjjjj17TrainingAlgorithmS_S_S_S_ddddd_param_13,
	.param .f64 _Z21updateInputWeightsGPUPdS_S_S_jjjjj17TrainingAlgorithmS_S_S_S_ddddd_param_14,
	.param .f64 _Z21updateInputWeightsGPUPdS_S_S_jjjjj17TrainingAlgorithmS_S_S_S_ddddd_param_15,
	.param .f64 _Z21updateInputWeightsGPUPdS_S_S_jjjjj17TrainingAlgorithmS_S_S_S_ddddd_param_16,
	.param .f64 _Z21updateInputWeightsGPUPdS_S_S_jjjjj17TrainingAlgorithmS_S_S_S_ddddd_param_17,
	.param .f64 _Z21updateInputWeightsGPUPdS_S_S_jjjjj17TrainingAlgorithmS_S_S_S_ddddd_param_18
)
{
	.reg .pred 	%p<58>;
	.reg .b32 	%r<78>;
	.reg .b64 	%rd<35>;
	.reg .b64 	%fd<102>;

	ld.param.u64 	%rd12, [_Z21updateInputWeightsGPUPdS_S_S_jjjjj17TrainingAlgorithmS_S_S_S_ddddd_param_0];
	ld.param.u64 	%rd13, [_Z21updateInputWeightsGPUPdS_S_S_jjjjj17TrainingAlgorithmS_S_S_S_ddddd_param_1];
	ld.param.u64 	%rd14, [_Z21updateInputWeightsGPUPdS_S_S_jjjjj17TrainingAlgorithmS_S_S_S_ddddd_param_2];
	ld.param.u64 	%rd15, [_Z21updateInputWeightsGPUPdS_S_S_jjjjj17TrainingAlgorithmS_S_S_S_ddddd_param_3];
	ld.param.u32 	%r23, [_Z21updateInputWeightsGPUPdS_S_S_jjjjj17TrainingAlgorithmS_S_S_S_ddddd_param_4];
	ld.param.u32 	%r21, [_Z21updateInputWeightsGPUPdS_S_S_jjjjj17TrainingAlgorithmS_S_S_S_ddddd_param_5];
	ld.param.u32 	%r24, [_Z21updateInputWeightsGPUPdS_S_S_jjjjj17TrainingAlgorithmS_S_S_S_ddddd_param_6];
	ld.param.u32 	%r25, [_Z21updateInputWeightsGPUPdS_S_S_jjjjj17TrainingAlgorithmS_S_S_S_ddddd_param_7];
	ld.param.u32 	%r26, [_Z21updateInputWeightsGPUPdS_S_S_jjjjj17TrainingAlgorithmS_S_S_S_ddddd_param_8];
	ld.param.u32 	%r22, [_Z21updateInputWeightsGPUPdS_S_S_jjjjj17TrainingAlgorithmS_S_S_S_ddddd_param_9];
	ld.param.u64 	%rd19, [_Z21updateInputWeightsGPUPdS_S_S_jjjjj17TrainingAlgorithmS_S_S_S_ddddd_param_10];
	ld.param.u64 	%rd16, [_Z21updateInputWeightsGPUPdS_S_S_jjjjj17TrainingAlgorithmS_S_S_S_ddddd_param_11];
	ld.param.u64 	%rd17, [_Z21updateInputWeightsGPUPdS_S_S_jjjjj17TrainingAlgorithmS_S_S_S_ddddd_param_12];
	ld.param.u64 	%rd18, [_Z21updateInputWeightsGPUPdS_S_S_jjjjj17TrainingAlgorithmS_S_S_S_ddddd_param_13];
	ld.param.f64 	%fd30, [_Z21updateInputWeightsGPUPdS_S_S_jjjjj17TrainingAlgorithmS_S_S_S_ddddd_param_14];
	ld.param.f64 	%fd31, [_Z21updateInputWeightsGPUPdS_S_S_jjjjj17TrainingAlgorithmS_S_S_S_ddddd_param_15];
	ld.param.f64 	%fd32, [_Z21updateInputWeightsGPUPdS_S_S_jjjjj17TrainingAlgorithmS_S_S_S_ddddd_param_16];
	ld.param.f64 	%fd33, [_Z21updateInputWeightsGPUPdS_S_S_jjjjj17TrainingAlgorithmS_S_S_S_ddddd_param_17];
	ld.param.f64 	%fd34, [_Z21updateInputWeightsGPUPdS_S_S_jjjjj17TrainingAlgorithmS_S_S_S_ddddd_param_18];
	cvta.to.global.u64 	%rd1, %rd19;
	add.s32 	%r27, %r25, 1;
	setp.eq.s32 	%p6, %r23, %r27;
	selp.b32 	%r1, %r24, %r26, %p6;
	add.s32 	%r28, %r23, -1;
	mad.lo.s32 	%r2, %r28, %r26, %r28;
	add.s32 	%r29, %r21, %r2;
	add.s32 	%r3, %r29, 1;
	setp.eq.s32 	%p7, %r23, 1;
	selp.b32 	%r4, %r21, %r26, %p7;
	mad.lo.s32 	%r30, %r26, %r21, %r26;
	selp.b32 	%r5, 0, %r30, %p7;
	setp.gt.u32 	%p8, %r23, 1;
	add.s32 	%r31, %r23, -2;
	mul.lo.s32 	%r32, %r26, %r31;
	mad.lo.s32 	%r33, %r32, %r26, %r32;
	selp.b32 	%r6, %r33, 0, %p8;
	setp.eq.s32 	%p9, %r4, -1;
	@%p9 bra 	$L__BB3_32;
	mov.u32 	%r34, %tid.x;
	cvta.to.global.u64 	%rd20, %rd14;
	add.s32 	%r35, %r3, %r34;
	mul.wide.u32 	%rd21, %r35, 8;
	add.s64 	%rd2, %rd20, %rd21;
	mov.f64 	%fd36, 0d3FF0000000000000;
	sub.f64 	%fd1, %fd36, %fd32;
	sub.f64 	%fd2, %fd36, %fd33;
	{
	.reg .b32 %temp; 
	mov.b64 	{%temp, %r7}, %fd32;
	}
	abs.f64 	%fd3, %fd32;
	setp.gt.f64 	%p10, %fd3, 0d3FF0000000000000;
	selp.b32 	%r8, 2146435072, 0, %p10;
	{
	.reg .b32 %temp; 
	mov.b64 	{%temp, %r9}, %fd33;
	}
	abs.f64 	%fd4, %fd33;
	setp.gt.f64 	%p11, %fd4, 0d3FF0000000000000;
	selp.b32 	%r10, 2146435072, 0, %p11;
	sub.f64 	%fd5, %fd36, %fd31;
	neg.s32 	%r77, %r4;
	sub.s32 	%r76, %r29, %r4;
	add.s32 	%r37, %r6, %r5;
	add.s32 	%r75, %r37, %r34;
	cvta.to.global.u64 	%rd3, %rd12;
	cvta.to.global.u64 	%rd4, %rd16;
	cvta.to.global.u64 	%rd5, %rd17;
	cvta.to.global.u64 	%rd6, %rd18;
	cvta.to.global.u64 	%rd7, %rd15;
	cvta.to.global.u64 	%rd8, %rd13;
$L__BB3_2:
	mul.wide.u32 	%rd22, %r75, 8;
	add.s64 	%rd9, %rd7, %rd22;
	mul.wide.u32 	%rd23, %r76, 8;
	add.s64 	%rd24, %rd3, %rd23;
	ld.global.f64 	%fd37, [%rd24];
	ld.global.f64 	%fd38, [%rd2];
	mul.f64 	%fd7, %fd37, %fd38;
	setp.gt.s32 	%p12, %r22, 1;
	@%p12 bra 	$L__BB3_6;
	setp.eq.s32 	%p15, %r22, 0;
	@%p15 bra 	$L__BB3_10;
	setp.eq.s32 	%p16, %r22, 1;
	@%p16 bra 	$L__BB3_5;
	bra.uni 	$L__BB3_31;
$L__BB3_5:
	mul.wide.u32 	%rd31, %r75, 8;
	add.s64 	%rd32, %rd1, %rd31;
	ld.global.f64 	%fd87, [%rd32];
	fma.rn.f64 	%fd88, %fd7, %fd7, %fd87;
	st.global.f64 	[%rd32], %fd88;
	mul.f64 	%fd89, %fd30, %fd7;
	add.f64 	%fd90, %fd34, %fd88;
	sqrt.rn.f64 	%fd91, %fd90;
	div.rn.f64 	%fd101, %fd89, %fd91;
	bra.uni 	$L__BB3_31;
$L__BB3_6:
	setp.eq.s32 	%p13, %r22, 2;
	@%p13 bra 	$L__BB3_11;
	setp.eq.s32 	%p14, %r22, 3;
	@%p14 bra 	$L__BB3_8;
	bra.uni 	$L__BB3_31;
$L__BB3_8:
	setp.neu.f64 	%p17, %fd32, 0d0000000000000000;
	mul.wide.u32 	%rd25, %r75, 8;
	add.s64 	%rd26, %rd4, %rd25;
	add.s64 	%rd27, %rd5, %rd25;
	add.s64 	%rd10, %rd6, %rd25;
	ld.global.f64 	%fd39, [%rd26];
	mul.f64 	%fd40, %fd32, %fd39;
	fma.rn.f64 	%fd41, %fd1, %fd7, %fd40;
	st.global.f64 	[%rd26], %fd41;
	ld.global.f64 	%fd42, [%rd27];
	mul.f64 	%fd43, %fd33, %fd42;
	mul.f64 	%fd44, %fd2, %fd7;
	fma.rn.f64 	%fd11, %fd7, %fd44, %fd43;
	st.global.f64 	[%rd27], %fd11;
	ld.global.f64 	%fd12, [%rd26];
	ld.global.f64 	%fd13, [%rd10];
	{
	.reg .b32 %temp; 
	mov.b64 	{%temp, %r17}, %fd13;
	}
	shr.u32 	%r38, %r17, 20;
	and.b32  	%r39, %r38, 2047;
	add.s32 	%r40, %r39, -1012;
	mov.b64 	%rd28, %fd13;
	shl.b64 	%rd11, %rd28, %r40;
	setp.eq.s64 	%p5, %rd11, -9223372036854775808;
	@%p17 bra 	$L__BB3_12;
	setp.eq.s64 	%p20, %rd11, -9223372036854775808;
	abs.f64 	%fd53, %fd13;
	setp.neu.f64 	%p21, %fd53, 0d3FE0000000000000;
	and.pred  	%p3, %p21, %p20;
	selp.b32 	%r41, %r7, 0, %p3;
	setp.lt.s32 	%p22, %r17, 0;
	or.b32  	%r42, %r41, 2146435072;
	selp.b32 	%r43, %r42, %r41, %p22;
	mov.b32 	%r44, 0;
	mov.b64 	%fd98, {%r44, %r43};
	bra.uni 	$L__BB3_13;
$L__BB3_10:
	ld.global.f64 	%fd92, [%rd9];
	mul.f64 	%fd93, %fd31, %fd92;
	fma.rn.f64 	%fd101, %fd30, %fd7, %fd93;
	bra.uni 	$L__BB3_31;
$L__BB3_11:
	mul.wide.u32 	%rd29, %r75, 8;
	add.s64 	%rd30, %rd1, %rd29;
	ld.global.f64 	%fd80, [%rd30];
	mul.f64 	%fd81, %fd31, %fd80;
	mul.f64 	%fd82, %fd5, %fd7;
	fma.rn.f64 	%fd83, %fd7, %fd82, %fd81;
	st.global.f64 	[%rd30], %fd83;
	mul.f64 	%fd84, %fd30, %fd7;
	add.f64 	%fd85, %fd34, %fd83;
	sqrt.rn.f64 	%fd86, %fd85;
	div.rn.f64 	%fd101, %fd84, %fd86;
	bra.uni 	$L__BB3_31;
$L__BB3_12:
	{ // callseq 0, 0
	.param .b64 param0;
	st.param.f64 	[param0], %fd3;
	.param .b64 param1;
	st.param.f64 	[param1], %fd13;
	.param .b64 retval0;
	call.uni (retval0), 
	__internal_accurate_pow, 
	(
	param0, 
	param1
	);
	ld.param.f64 	%fd45, [retval0];
	} // callseq 0
	setp.lt.s32 	%p18, %r7, 0;
	cvt.rzi.f64.f64 	%fd47, %fd13;
	setp.neu.f64 	%p19, %fd13, %fd47;
	neg.f64 	%fd49, %fd45;
	selp.f64 	%fd50, %fd49, %fd45, %p5;
	selp.f64 	%fd51, %fd50, %fd45, %p18;
	selp.f64 	%fd52, 0dFFF8000000000000, %fd51, %p19;
	selp.f64 	%fd98, %fd52, %fd51, %p18;
	mov.pred 	%p3, %p5;
$L__BB3_13:
	add.f64 	%fd54, %fd32, %fd13;
	{
	.reg .b32 %temp; 
	mov.b64 	{%temp, %r45}, %fd54;
	}
	and.b32  	%r46, %r45, 2146435072;
	setp.ne.s32 	%p23, %r46, 2146435072;
	@%p23 bra 	$L__BB3_20;
	setp.num.f64 	%p24, %fd32, %fd32;
	setp.num.f64 	%p25, %fd13, %fd13;
	and.pred  	%p26, %p24, %p25;
	@%p26 bra 	$L__BB3_16;
	add.rn.f64 	%fd98, %fd32, %fd13;
	bra.uni 	$L__BB3_20;
$L__BB3_16:
	abs.f64 	%fd55, %fd13;
	setp.neu.f64 	%p27, %fd55, 0d7FF0000000000000;
	@%p27 bra 	$L__BB3_18;
	setp.eq.f64 	%p32, %fd32, 0dBFF0000000000000;
	setp.lt.s32 	%p33, %r17, 0;
	xor.b32  	%r54, %r8, 2146435072;
	selp.b32 	%r55, %r54, %r8, %p33;
	selp.b32 	%r56, 1072693248, %r55, %p32;
	mov.b32 	%r57, 0;
	mov.b64 	%fd98, {%r57, %r56};
	bra.uni 	$L__BB3_20;
$L__BB3_18:
	setp.neu.f64 	%p28, %fd3, 0d7FF0000000000000;
	@%p28 bra 	$L__BB3_20;
	setp.lt.s32 	%p29, %r7, 0;
	setp.lt.s32 	%p30, %r17, 0;
	selp.b32 	%r47, 0, 2146435072, %p30;
	and.b32  	%r48, %r17, 2147483647;
	setp.ne.s32 	%p31, %r48, 1071644672;
	or.b32  	%r49, %r47, -2147483648;
	selp.b32 	%r50, %r49, %r47, %p31;
	selp.b32 	%r51, %r50, %r47, %p3;
	selp.b32 	%r52, %r51, %r47, %p29;
	mov.b32 	%r53, 0;
	mov.b64 	%fd98, {%r53, %r52};
$L__BB3_20:
	setp.neu.f64 	%p34, %fd33, 0d0000000000000000;
	@%p34 bra 	$L__BB3_22;
	setp.eq.s64 	%p38, %rd11, -9223372036854775808;
	abs.f64 	%fd64, %fd13;
	setp.neu.f64 	%p39, %fd64, 0d3FE0000000000000;
	and.pred  	%p5, %p39, %p38;
	selp.b32 	%r58, %r9, 0, %p5;
	setp.lt.s32 	%p40, %r17, 0;
	or.b32  	%r59, %r58, 2146435072;
	selp.b32 	%r60, %r59, %r58, %p40;
	mov.b32 	%r61, 0;
	mov.b64 	%fd100, {%r61, %r60};
	bra.uni 	$L__BB3_23;
$L__BB3_22:
	{ // callseq 1, 0
	.param .b64 param0;
	st.param.f64 	[param0], %fd4;
	.param .b64 param1;
	st.param.f64 	[param1], %fd13;
	.param .b64 retval0;
	call.uni (retval0), 
	__internal_accurate_pow, 
	(
	param0, 
	param1
	);
	ld.param.f64 	%fd56, [retval0];
	} // callseq 1
	setp.lt.s32 	%p35, %r9, 0;
	cvt.rzi.f64.f64 	%fd58, %fd13;
	setp.neu.f64 	%p36, %fd13, %fd58;
	neg.f64 	%fd60, %fd56;
	setp.eq.s64 	%p37, %rd11, -9223372036854775808;
	selp.f64 	%fd61, %fd60, %fd56, %p37;
	selp.f64 	%fd62, %fd61, %fd56, %p35;
	selp.f64 	%fd63, 0dFFF8000000000000, %fd62, %p36;
	selp.f64 	%fd100, %fd63, %fd62, %p35;
$L__BB3_23:
	add.f64 	%fd65, %fd33, %fd13;
	{
	.reg .b32 %temp; 
	mov.b64 	{%temp, %r62}, %fd65;
	}
	and.b32  	%r63, %r62, 2146435072;
	setp.ne.s32 	%p41, %r63, 2146435072;
	@%p41 bra 	$L__BB3_30;
	setp.num.f64 	%p42, %fd33, %fd33;
	setp.num.f64 	%p43, %fd13, %fd13;
	and.pred  	%p44, %p42, %p43;
	@%p44 bra 	$L__BB3_26;
	add.rn.f64 	%fd100, %fd33, %fd13;
	bra.uni 	$L__BB3_30;
$L__BB3_26:
	abs.f64 	%fd66, %fd13;
	setp.neu.f64 	%p45, %fd66, 0d7FF0000000000000;
	@%p45 bra 	$L__BB3_28;
	setp.eq.f64 	%p50, %fd33, 0dBFF0000000000000;
	setp.lt.s32 	%p51, %r17, 0;
	xor.b32  	%r71, %r10, 2146435072;
	selp.b32 	%r72, %r71, %r10, %p51;
	selp.b32 	%r73, 1072693248, %r72, %p50;
	mov.b32 	%r74, 0;
	mov.b64 	%fd100, {%r74, %r73};
	bra.uni 	$L__BB3_30;
$L__BB3_28:
	setp.neu.f64 	%p46, %fd4, 0d7FF0000000000000;
	@%p46 bra 	$L__BB3_30;
	setp.lt.s32 	%p47, %r9, 0;
	setp.lt.s32 	%p48, %r17, 0;
	selp.b32 	%r64, 0, 2146435072, %p48;
	and.b32  	%r65, %r17, 2147483647;
	setp.ne.s32 	%p49, %r65, 1071644672;
	or.b32  	%r66, %r64, -2147483648;
	selp.b32 	%r67, %r66, %r64, %p49;
	selp.b32 	%r68, %r67, %r64, %p5;
	selp.b32 	%r69, %r68, %r64, %p47;
	mov.b32 	%r70, 0;
	mov.b64 	%fd100, {%r70, %r69};
$L__BB3_30:
	setp.eq.f64 	%p52, %fd13, 0d0000000000000000;
	setp.eq.f64 	%p53, %fd33, 0d3FF0000000000000;
	mov.f64 	%fd67, 0d3FF0000000000000;
	sub.f64 	%fd68, %fd67, %fd100;
	selp.f64 	%fd69, 0d0000000000000000, %fd68, %p52;
	selp.f64 	%fd70, 0d0000000000000000, %fd69, %p53;
	div.rn.f64 	%fd71, %fd11, %fd70;
	add.f64 	%fd72, %fd13, 0d3FF0000000000000;
	st.global.f64 	[%rd10], %fd72;
	sub.f64 	%fd73, %fd67, %fd98;
	setp.eq.f64 	%p54, %fd32, 0d3FF0000000000000;
	selp.f64 	%fd74, 0d0000000000000000, %fd73, %p52;
	selp.f64 	%fd75, 0d0000000000000000, %fd74, %p54;
	div.rn.f64 	%fd76, %fd12, %fd75;
	mul.f64 	%fd77, %fd30, %fd76;
	add.f64 	%fd78, %fd34, %fd71;
	sqrt.rn.f64 	%fd79, %fd78;
	div.rn.f64 	%fd101, %fd77, %fd79;
$L__BB3_31:
	st.global.f64 	[%rd9], %fd101;
	mul.wide.u32 	%rd33, %r75, 8;
	add.s64 	%rd34, %rd8, %rd33;
	ld.global.f64 	%fd94, [%rd34];
	add.f64 	%fd95, %fd101, %fd94;
	st.global.f64 	[%rd34], %fd95;
	add.s32 	%r77, %r77, 1;
	add.s32 	%r76, %r76, 1;
	add.s32 	%r75, %r75, %r1;
	setp.ne.s32 	%p55, %r77, 1;
	@%p55 bra 	$L__BB3_2;
$L__BB3_32:
	ret;

}
.func  (.param .b64 func_retval0) __internal_accurate_pow(
	.param .b64 __internal_accurate_pow_param_0,
	.param .b64 __internal_accurate_pow_param_1
)
{
	.reg .pred 	%p<8>;
	.reg .b32 	%r<49>;
	.reg .b32 	%f<3>;
	.reg .b64 	%fd<109>;

	ld.param.f64 	%fd10, [__internal_accurate_pow_param_0];
	ld.param.f64 	%fd11, [__internal_accurate_pow_param_1];
	{
	.reg .b32 %temp; 
	mov.b64 	{%temp, %r46}, %fd10;
	}
	{
	.reg .b32 %temp; 
	mov.b64 	{%r45, %temp}, %fd10;
	}
	shr.u32 	%r47, %r46, 20;
	setp.gt.u32 	%p1, %r46, 1048575;
	@%p1 bra 	$L__BB4_2;
	mul.f64 	%fd12, %fd10, 0d4350000000000000;
	{
	.reg .b32 %temp; 
	mov.b64 	{%temp, %r46}, %fd12;
	}
	{
	.reg .b32 %temp; 
	mov.b64 	{%r45, %temp}, %fd12;
	}
	shr.u32 	%r16, %r46, 20;
	add.s32 	%r47, %r16, -54;
$L__BB4_2:
	add.s32 	%r48, %r47, -1023;
	and.b32  	%r17, %r46, -2146435073;
	or.b32  	%r18, %r17, 1072693248;
	mov.b64 	%fd107, {%r45, %r18};
	setp.lt.u32 	%p2, %r18, 1073127583;
	@%p2 bra 	$L__BB4_4;
	{
	.reg .b32 %temp; 
	mov.b64 	{%r19, %temp}, %fd107;
	}
	{
	.reg .b32 %temp; 
	mov.b64 	{%temp, %r20}, %fd107;
	}
	add.s32 	%r21, %r20, -1048576;
	mov.b64 	%fd107, {%r19, %r21};
	add.s32 	%r48, %r47, -1022;
$L__BB4_4:
	add.f64 	%fd13, %fd107, 0dBFF0000000000000;
	add.f64 	%fd14, %fd107, 0d3FF0000000000000;
	rcp.approx.ftz.f64 	%fd15, %fd14;
	neg.f64 	%fd16, %fd14;
	fma.rn.f64 	%fd17, %fd16, %fd15, 0d3FF0000000000000;
	fma.rn.f64 	%fd18, %fd17, %fd17, %fd17;
	fma.rn.f64 	%fd19, %fd18, %fd15, %fd15;
	mul.f64 	%fd20, %fd13, %fd19;
	fma.rn.f64 	%fd21, %fd13, %fd19, %fd20;
	mul.f64 	%fd22, %fd21, %fd21;
	fma.rn.f64 	%fd23, %fd22, 0d3EB0F5FF7D2CAFE2, 0d3ED0F5D241AD3B5A;
	fma.rn.f64 	%fd24, %fd23, %fd22, 0d3EF3B20A75488A3F;
	fma.rn.f64 	%fd25, %fd24, %fd22, 0d3F1745CDE4FAECD5;
	fma.rn.f64 	%fd26, %fd25, %fd22, 0d3F3C71C7258A578B;
	fma.rn.f64 	%fd27, %fd26, %fd22, 0d3F6249249242B910;
	fma.rn.f64 	%fd28, %fd27, %fd22, 0d3F89999999999DFB;
	sub.f64 	%fd29, %fd13, %fd21;
	add.f64 	%fd30, %fd29, %fd29;
	neg.f64 	%fd31, %fd21;
	fma.rn.f64 	%fd32, %fd31, %fd13, %fd30;
	mul.f64 	%fd33, %fd19, %fd32;
	fma.rn.f64 	%fd34, %fd22, %fd28, 0d3FB5555555555555;
	mov.f64 	%fd35, 0d3FB5555555555555;
	sub.f64 	%fd36, %fd35, %fd34;
	fma.rn.f64 	%fd37, %fd22, %fd28, %fd36;
	add.f64 	%fd38, %fd37, 0dBC46A4CB00B9E7B0;
	add.f64 	%fd39, %fd34, %fd38;
	sub.f64 	%fd40, %fd34, %fd39;
	add.f64 	%fd41, %fd38, %fd40;
	mul.rn.f64 	%fd42, %fd21, %fd21;
	neg.f64 	%fd43, %fd42;
	fma.rn.f64 	%fd44, %fd21, %fd21, %fd43;
	{
	.reg .b32 %temp; 
	mov.b64 	{%r22, %temp}, %fd33;
	}
	{
	.reg .b32 %temp; 
	mov.b64 	{%temp, %r23}, %fd33;
	}
	add.s32 	%r24, %r23, 1048576;
	mov.b64 	%fd45, {%r22, %r24};
	fma.rn.f64 	%fd46, %fd21, %fd45, %fd44;
	mul.rn.f64 	%fd47, %fd42, %fd21;
	neg.f64 	%fd48, %fd47;
	fma.rn.f64 	%fd49, %fd42, %fd21, %fd48;
	fma.rn.f64 	%fd50, %fd42, %fd33, %fd49;
	fma.rn.f64 	%fd51, %fd46, %fd21, %fd50;
	mul.rn.f64 	%fd52, %fd39, %fd47;
	neg.f64 	%fd53, %fd52;
	fma.rn.f64 	%fd54, %fd39, %fd47, %fd53;
	fma.rn.f64 	%fd55, %fd39, %fd51, %fd54;
	fma.rn.f64 	%fd56, %fd41, %fd47, %fd55;
	add.f64 	%fd57, %fd52, %fd56;
	sub.f64 	%fd58, %fd52, %fd57;
	add.f64 	%fd59, %fd56, %fd58;
	add.f64 	%fd60, %fd21, %fd57;
	sub.f64 	%fd61, %fd21, %fd60;
	add.f64 	%fd62, %fd57, %fd61;
	add.f64 	%fd63, %fd59, %fd62;
	add.f64 	%fd64, %fd33, %fd63;
	add.f64 	%fd65, %fd60, %fd64;
	sub.f64 	%fd66, %fd60, %fd65;
	add.f64 	%fd67, %fd64, %fd66;
	xor.b32  	%r25, %r48, -2147483648;
	mov.b32 	%r26, 1127219200;
	mov.b64 	%fd68, {%r25, %r26};
	mov.b32 	%r27, -2147483648;
	mov.b64 	%fd69, {%r27, %r26};
	sub.f64 	%fd70, %fd68, %fd69;
	fma.rn.f64 	%fd71, %fd70, 0d3FE62E42FEFA39EF, %fd65;
	fma.rn.f64 	%fd72, %fd70, 0dBFE62E42FEFA39EF, %fd71;
	sub.f64 	%fd73, %fd72, %fd65;
	sub.f64 	%fd74, %fd67, %fd73;
	fma.rn.f64 	%fd75, %fd70, 0d3C7ABC9E3B39803F, %fd74;
	add.f64 	%fd76, %fd71, %fd75;
	sub.f64 	%fd77, %fd71, %fd76;
	add.f64 	%fd78, %fd75, %fd77;
	{
	.reg .b32 %temp; 
	mov.b64 	{%temp, %r28}, %fd11;
	}
	{
	.reg .b32 %temp; 
	mov.b64 	{%r29, %temp}, %fd11;
	}
	shl.b32 	%r30, %r28, 1;
	setp.gt.u32 	%p3, %r30, -33554433;
	and.b32  	%r31, %r28, -15728641;
	selp.b32 	%r32, %r31, %r28, %p3;
	mov.b64 	%fd79, {%r29, %r32};
	mul.rn.f64 	%fd80, %fd76, %fd79;
	neg.f64 	%fd81, %fd80;
	fma.rn.f64 	%fd82, %fd76, %fd79, %fd81;
	fma.rn.f64 	%fd83, %fd78, %fd79, %fd82;
	add.f64 	%fd4, %fd80, %fd83;
	sub.f64 	%fd84, %fd80, %fd4;
	add.f64 	%fd5, %fd83, %fd84;
	fma.rn.f64 	%fd85, %fd4, 0d3FF71547652B82FE, 0d4338000000000000;
	{
	.reg .b32 %temp; 
	mov.b64 	{%r13, %temp}, %fd85;
	}
	mov.f64 	%fd86, 0dC338000000000000;
	add.rn.f64 	%fd87, %fd85, %fd86;
	fma.rn.f64 	%fd88, %fd87, 0dBFE62E42FEFA39EF, %fd4;
	fma.rn.f64 	%fd89, %fd87, 0dBC7ABC9E3B39803F, %fd88;
	fma.rn.f64 	%fd90, %fd89, 0d3E5ADE1569CE2BDF, 0d3E928AF3FCA213EA;
	fma.rn.f64 	%fd91, %fd90, %fd89, 0d3EC71DEE62401315;
	fma.rn.f64 	%fd92, %fd91, %fd89, 0d3EFA01997C89EB71;
	fma.rn.f64 	%fd93, %fd92, %fd89, 0d3F2A01A014761F65;
	fma.rn.f64 	%fd94, %fd93, %fd89, 0d3F56C16C1852B7AF;
	fma.rn.f64 	%fd95, %fd94, %fd89, 0d3F81111111122322;
	fma.rn.f64 	%fd96, %fd95, %fd89, 0d3FA55555555502A1;
	fma.rn.f64 	%fd97, %fd96, %fd89, 0d3FC5555555555511;
	fma.rn.f64 	%fd98, %fd97, %fd89, 0d3FE000000000000B;
	fma.rn.f64 	%fd99, %fd98, %fd89, 0d3FF0000000000000;
	fma.rn.f64 	%fd100, %fd99, %fd89, 0d3FF0000000000000;
	{
	.reg .b32 %temp; 
	mov.b64 	{%r14, %temp}, %fd100;
	}
	{
	.reg .b32 %temp; 
	mov.b64 	{%temp, %r15}, %fd100;
	}
	shl.b32 	%r33, %r13, 20;
	add.s32 	%r34, %r33, %r15;
	mov.b64 	%fd108, {%r14, %r34};
	{
	.reg .b32 %temp; 
	mov.b64 	{%temp, %r35}, %fd4;
	}
	mov.b32 	%f2, %r35;
	abs.f32 	%f1, %f2;
	setp.lt.f32 	%p4, %f1, 0f4086232B;
	@%p4 bra 	$L__BB4_7;
	setp.lt.f64 	%p5, %fd4, 0d0000000000000000;
	add.f64 	%fd101, %fd4, 0d7FF0000000000000;
	selp.f64 	%fd108, 0d0000000000000000, %fd101, %p5;
	setp.geu.f32 	%p6, %f1, 0f40874800;
	@%p6 bra 	$L__BB4_7;
	shr.u32 	%r36, %r13, 31;
	add.s32 	%r37, %r13, %r36;
	shr.s32 	%r38, %r37, 1;
	shl.b32 	%r39, %r38, 20;
	add.s32 	%r40, %r15, %r39;
	mov.b64 	%fd102, {%r14, %r40};
	sub.s32 	%r41, %r13, %r38;
	shl.b32 	%r42, %r41, 20;
	add.s32 	%r43, %r42, 1072693248;
	mov.b32 	%r44, 0;
	mov.b64 	%fd103, {%r44, %r43};
	mul.f64 	%fd108, %fd103, %fd102;
$L__BB4_7:
	abs.f64 	%fd104, %fd108;
	setp.eq.f64 	%p7, %fd104, 0d7FF0000000000000;
	fma.rn.f64 	%fd105, %fd108, %fd5, %fd108;
	selp.f64 	%fd106, %fd108, %fd105, %p7;
	st.param.f64 	[func_retval0], %fd106;
	ret;

}


// ===== COMPILED SASS (sm_100) =====

	.target	sm_100

	.elftype	@"ET_EXEC"


//--------------------- .note.nv.tkinfo           --------------------------
	.section	.note.nv.tkinfo,"",@"SHT_NOTE"
	.sectionflags	@"SHF_NOTE_NV_TKINFO"
	.tkinfo
        /*0018*/ 	.word	0x00000002
        /*0030*/ 	.string	""
        /*0030*/ 	.string	"ptxas"
        /*0030*/ 	.string	"Cuda compilation tools, release 13.0, V13.0.88"
        /*0030*/ 	.string	"Build cuda_13.0.r13.0/compiler.36424714_0"
        /*0030*/ 	.string	"-arch sm_100 -m 64 "



//--------------------- .note.nv.cuinfo           --------------------------
	.section	.note.nv.cuinfo,"",@"SHT_NOTE"
	.sectionflags	@"SHF_NOTE_NV_CUINFO"
        /*0018*/ 	.short	0x0002
        /*001a*/ 	.short	0x0064
        /*001c*/ 	.short	0x0082
	.zero		2


//--------------------- .nv.info                  --------------------------
	.section	.nv.info,"",@"SHT_CUDA_INFO"
	.align	4


	//----- nvinfo : EIATTR_REGCOUNT
	.align		4
        /*0000*/ 	.byte	0x04, 0x2f
        /*0002*/ 	.short	(.L_1 - .L_0)
	.align		4
.L_0:
        /*0004*/ 	.word	index@(_Z16forwardKernelGPUPdS_jjjjj)
        /*0008*/ 	.word	0x00000020


	//----- nvinfo : EIATTR_FRAME_SIZE
	.align		4
.L_1:
        /*000c*/ 	.byte	0x04, 0x11
        /*000e*/ 	.short	(.L_3 - .L_2)
	.align		4
.L_2:
        /*0010*/ 	.word	index@($__internal_2_$__cuda_sm20_dblrcp_rn_slowpath_v3)
        /*0014*/ 	.word	0x00000000


	//----- nvinfo : EIATTR_FRAME_SIZE
	.align		4
.L_3:
        /*0018*/ 	.byte	0x04, 0x11
        /*001a*/ 	.short	(.L_5 - .L_4)
	.align		4
.L_4:
        /*001c*/ 	.word	index@(_Z16forwardKernelGPUPdS_jjjjj)
        /*0020*/ 	.word	0x00000000


	//----- nvinfo : EIATTR_REGCOUNT
	.align		4
.L_5:
        /*0024*/ 	.byte	0x04, 0x2f
        /*0026*/ 	.short	(.L_7 - .L_6)
	.align		4
.L_6:
        /*0028*/ 	.word	index@(_Z23calculateOutputDeltaGPUPdS_S_j)
        /*002c*/ 	.word	0x00000010


	//----- nvinfo : EIATTR_FRAME_SIZE
	.align		4
.L_7:
        /*0030*/ 	.byte	0x04, 0x11
        /*0032*/ 	.short	(.L_9 - .L_8)
	.align		4
.L_8:
        /*0034*/ 	.word	index@(_Z23calculateOutputDeltaGPUPdS_S_j)
        /*0038*/ 	.word	0x00000000


	//----- nvinfo : EIATTR_REGCOUNT
	.align		4
.L_9:
        /*003c*/ 	.byte	0x04, 0x2f
        /*003e*/ 	.short	(.L_11 - .L_10)
	.align		4
.L_10:
        /*0040*/ 	.word	index@(_Z24calculateHiddensDeltaGPUPdS_S_jjjjj)
        /*0044*/ 	.word	0x00000020


	//----- nvinfo : EIATTR_FRAME_SIZE
	.align		4
.L_11:
        /*0048*/ 	.byte	0x04, 0x11
        /*004a*/ 	.short	(.L_13 - .L_12)
	.align		4
.L_12:
        /*004c*/ 	.word	index@(_Z24calculateHiddensDeltaGPUPdS_S_jjjjj)
        /*0050*/ 	.word	0x00000000


	//----- nvinfo : EIATTR_REGCOUNT
	.align		4
.L_13:
        /*0054*/ 	.byte	0x04, 0x2f
        /*0056*/ 	.short	(.L_15 - .L_14)
	.align		4
.L_14:
        /*0058*/ 	.word	index@(_Z21updateInputWeightsGPUPdS_S_S_jjjjj17TrainingAlgorithmS_S_S_S_ddddd)
        /*005c*/ 	.word	0x0000002e


	//----- nvinfo : EIATTR_FRAME_SIZE
	.align		4
.L_15:
        /*0060*/ 	.byte	0x04, 0x11
        /*0062*/ 	.short	(.L_17 - .L_16)
	.align		4
.L_16:
        /*0064*/ 	.word	index@($_Z21updateInputWeightsGPUPdS_S_S_jjjjj17TrainingAlgorithmS_S_S_S_ddddd$__internal_accurate_pow)
        /*0068*/ 	.word	0x00000000


	//----- nvinfo : EIATTR_FRAME_SIZE
	.align		4
.L_17:
        /*006c*/ 	.byte	0x04, 0x11
        /*006e*/ 	.short	(.L_19 - .L_18)
	.align		4
.L_18:
        /*0070*/ 	.word	index@($__internal_1_$__cuda_sm20_dsqrt_rn_f64_mediumpath_v1)
        /*0074*/ 	.word	0x00000000


	//----- nvinfo : EIATTR_FRAME_SIZE
	.align		4
.L_19:
        /*0078*/ 	.byte	0x04, 0x11
        /*007a*/ 	.short	(.L_21 - .L_20)
	.align		4
.L_20:
        /*007c*/ 	.word	index@($__internal_0_$__cuda_sm20_div_rn_f64_full)
        /*0080*/ 	.word	0x00000000


	//----- nvinfo : EIATTR_FRAME_SIZE
	.align		4
.L_21:
        /*0084*/ 	.byte	0x04, 0x11
        /*0086*/ 	.short	(.L_23 - .L_22)
	.align		4
.L_22:
        /*0088*/ 	.word	index@(_Z21updateInputWeightsGPUPdS_S_S_jjjjj17TrainingAlgorithmS_S_S_S_ddddd)
        /*008c*/ 	.word	0x00000000


	//----- nvinfo : EIATTR_MIN_STACK_SIZE
	.align		4
.L_23:
        /*0090*/ 	.byte	0x04, 0x12
        /*0092*/ 	.short	(.L_25 - .L_24)
	.align		4
.L_24:
        /*0094*/ 	.word	index@(_Z21updateInputWeightsGPUPdS_S_S_jjjjj17TrainingAlgorithmS_S_S_S_ddddd)
        /*0098*/ 	.word	0x00000000


	//----- nvinfo : EIATTR_MIN_STACK_SIZE
	.align		4
.L_25:
        /*009c*/ 	.byte	0x04, 0x12
        /*009e*/ 	.short	(.L_27 - .L_26)
	.align		4
.L_26:
        /*00a0*/ 	.word	index@(_Z24calculateHiddensDeltaGPUPdS_S_jjjjj)
        /*00a4*/ 	.word	0x00000000


	//----- nvinfo : EIATTR_MIN_STACK_SIZE
	.align		4
.L_27:
        /*00a8*/ 	.byte	0x04, 0x12
        /*00aa*/ 	.short	(.L_29 - .L_28)
	.align		4
.L_28:
        /*00ac*/ 	.word	index@(_Z23calculateOutputDeltaGPUPdS_S_j)
        /*00b0*/ 	.word	0x00000000


	//----- nvinfo : EIATTR_MIN_STACK_SIZE
	.align		4
.L_29:
        /*00b4*/ 	.byte	0x04, 0x12
        /*00b6*/ 	.short	(.L_31 - .L_30)
	.align		4
.L_30:
        /*00b8*/ 	.word	index@(_Z16forwardKernelGPUPdS_jjjjj)
        /*00bc*/ 	.word	0x00000000
.L_31:


//--------------------- .nv.compat                --------------------------
	.section	.nv.compat,"",@"SHT_CUDA_COMPAT_INFO"
	.align	4
        /*0000*/ 	.byte	0x02, 0x09, 0x00, 0x00, 0x02, 0x02, 0x01, 0x00, 0x02, 0x05, 0x05, 0x00, 0x03, 0x07, 0x01, 0x01
        /*0010*/ 	.byte	0x02, 0x03, 0x00, 0x00, 0x02, 0x06, 0x01, 0x00, 0x04, 0x0b, 0x08, 0x00, 0x01, 0x00, 0x00, 0x00
        /*0020*/ 	.byte	0x00, 0x00, 0x00, 0x00


//--------------------- .nv.info._Z21updateInputWeightsGPUPdS_S_S_jjjjj17TrainingAlgorithmS_S_S_S_ddddd --------------------------
	.section	.nv.info._Z21updateInputWeightsGPUPdS_S_S_jjjjj17TrainingAlgorithmS_S_S_S_ddddd,"",@"SHT_CUDA_INFO"
	.sectionflags	@""
	.align	4


	//----- nvinfo : EIATTR_CUDA_API_VERSION
	.align		4
        /*0000*/ 	.byte	0x04, 0x37
        /*0002*/ 	.short	(.L_33 - .L_32)
.L_32:
        /*0004*/ 	.word	0x00000082


	//----- nvinfo : EIATTR_KPARAM_INFO
	.align		4
.L_33:
        /*0008*/ 	.byte	0x04, 0x17
        /*000a*/ 	.short	(.L_35 - .L_34)
.L_34:
        /*000c*/ 	.word	0x00000000
        /*0010*/ 	.short	0x0012
        /*0012*/ 	.short	0x0078
        /*0014*/ 	.byte	0x00, 0xf0, 0x21, 0x00


	//----- nvinfo : EIATTR_KPARAM_INFO
	.align		4
.L_35:
        /*0018*/ 	.byte	0x04, 0x17
        /*001a*/ 	.short	(.L_37 - .L_36)
.L_36:
        /*001c*/ 	.word	0x00000000
        /*0020*/ 	.short	0x0011
        /*0022*/ 	.short	0x0070
        /*0024*/ 	.byte	0x00, 0xf0, 0x21, 0x00


	//----- nvinfo : EIATTR_KPARAM_INFO
	.align		4
.L_37:
        /*0028*/ 	.byte	0x04, 0x17
        /*002a*/ 	.short	(.L_39 - .L_38)
.L_38:
        /*002c*/ 	.word	0x00000000
        /*0030*/ 	.short	0x0010
        /*0032*/ 	.short	0x0068
        /*0034*/ 	.byte	0x00, 0xf0, 0x21, 0x00


	//----- nvinfo : EIATTR_KPARAM_INFO
	.align		4
.L_39:
        /*0038*/ 	.byte	0x04, 0x17
        /*003a*/ 	.short	(.L_41 - .L_40)
.L_40:
        /*003c*/ 	.word	0x00000000
        /*0040*/ 	.short	0x000f
        /*0042*/ 	.short	0x0060
        /*0044*/ 	.byte	0x00, 0xf0, 0x21, 0x00


	//----- nvinfo : EIATTR_KPARAM_INFO
	.align		4
.L_41:
        /*0048*/ 	.byte	0x04, 0x17
        /*004a*/ 	.short	(.L_43 - .L_42)
.L_42:
        /*004c*/ 	.word	0x00000000
        /*0050*/ 	.short	0x000e
        /*0052*/ 	.short	0x0058
        /*0054*/ 	.byte	0x00, 0xf0, 0x21, 0x00


	//----- nvinfo : EIATTR_KPARAM_INFO
	.align		4
.L_43:
        /*0058*/ 	.byte	0x04, 0x17
        /*005a*/ 	.short	(.L_45 - .L_44)
.L_44:
        /*005c*/ 	.word	0x00000000
        /*0060*/ 	.short	0x000d
        /*0062*/ 	.short	0x0050
        /*0064*/ 	.byte	0x00, 0xf5, 0x21, 0x00


	//----- nvinfo : EIATTR_KPARAM_INFO
	.align		4
.L_45:
        /*0068*/ 	.byte	0x04, 0x17
        /*006a*/ 	.short	(.L_47 - .L_46)
.L_46:
        /*006c*/ 	.word	0x00000000
        /*0070*/ 	.short	0x000c
        /*0072*/ 	.short	0x0048
        /*0074*/ 	.byte	0x00, 0xf5, 0x21, 0x00


	//----- nvinfo : EIATTR_KPARAM_INFO
	.align		4
.L_47:
        /*0078*/ 	.byte	0x04, 0x17
        /*007a*/ 	.short	(.L_49 - .L_48)
.L_48:
        /*007c*/ 	.word	0x00000000
        /*0080*/ 	.short	0x000b
        /*0082*/ 	.short	0x0040
        /*0084*/ 	.byte	0x00, 0xf5, 0x21, 0x00


	//----- nvinfo : EIATTR_KPARAM_INFO
	.align		4
.L_49:
        /*0088*/ 	.byte	0x04, 0x17
        /*008a*/ 	.short	(.L_51 - .L_50)
.L_50:
        /*008c*/ 	.word	0x00000000
        /*0090*/ 	.short	0x000a
        /*0092*/ 	.short	0x0038
        /*0094*/ 	.byte	0x00, 0xf5, 0x21, 0x00


	//----- nvinfo : EIATTR_KPARAM_INFO
	.align		4
.L_51:
        /*0098*/ 	.byte	0x04, 0x17
        /*009a*/ 	.short	(.L_53 - .L_52)
.L_52:
        /*009c*/ 	.word	0x00000000
        /*00a0*/ 	.short	0x0009
        /*00a2*/ 	.short	0x0034
        /*00a4*/ 	.byte	0x00, 0xf0, 0x11, 0x00


	//----- nvinfo : EIATTR_KPARAM_INFO
	.align		4
.L_53:
        /*00a8*/ 	.byte	0x04, 0x17
        /*00aa*/ 	.short	(.L_55 - .L_54)
.L_54:
        /*00ac*/ 	.word	0x00000000
        /*00b0*/ 	.short	0x0008
        /*00b2*/ 	.short	0x0030
        /*00b4*/ 	.byte	0x00, 0xf0, 0x11, 0x00


	//----- nvinfo : EIATTR_KPARAM_INFO
	.align		4
.L_55:
        /*00b8*/ 	.byte	0x04, 0x17
        /*00ba*/ 	.short	(.L_57 - .L_56)
.L_56:
        /*00bc*/ 	.word	0x00000000
        /*00c0*/ 	.short	0x0007
        /*00c2*/ 	.short	0x002c
        /*00c4*/ 	.byte	0x00, 0xf0, 0x11, 0x00


	//----- nvinfo : EIATTR_KPARAM_INFO
	.align		4
.L_57:
        /*00c8*/ 	.byte	0x04, 0x17
        /*00ca*/ 	.short	(.L_59 - .L_58)
.L_58:
        /*00cc*/ 	.word	0x00000000
        /*00d0*/ 	.short	0x0006
        /*00d2*/ 	.short	0x0028
        /*00d4*/ 	.byte	0x00, 0xf0, 0x11, 0x00


	//----- nvinfo : EIATTR_KPARAM_INFO
	.align		4
.L_59:
        /*00d8*/ 	.byte	0x04, 0x17
        /*00da*/ 	.short	(.L_61 - .L_60)
.L_60:
        /*00dc*/ 	.word	0x00000000
        /*00e0*/ 	.short	0x0005
        /*00e2*/ 	.short	0x0024
        /*00e4*/ 	.byte	0x00, 0xf0, 0x11, 0x00


	//----- nvinfo : EIATTR_KPARAM_INFO
	.align		4
.L_61:
        /*00e8*/ 	.byte	0x04, 0x17
        /*00ea*/ 	.short	(.L_63 - .L_62)
.L_62:
        /*00ec*/ 	.word	0x00000000
        /*00f0*/ 	.short	0x0004
        /*00f2*/ 	.short	0x0020
        /*00f4*/ 	.byte	0x00, 0xf0, 0x11, 0x00


	//----- nvinfo : EIATTR_KPARAM_INFO
	.align		4
.L_63:
        /*00f8*/ 	.byte	0x04, 0x17
        /*00fa*/ 	.short	(.L_65 - .L_64)
.L_64:
        /*00fc*/ 	.word	0x00000000
        /*0100*/ 	.short	0x0003
        /*0102*/ 	.short	0x0018
        /*0104*/ 	.byte	0x00, 0xf5, 0x21, 0x00


	//----- nvinfo : EIATTR_KPARAM_INFO
	.align		4
.L_65:
        /*0108*/ 	.byte	0x04, 0x17
        /*010a*/ 	.short	(.L_67 - .L_66)
.L_66:
        /*010c*/ 	.word	0x00000000
        /*0110*/ 	.short	0x0002
        /*0112*/ 	.short	0x0010
        /*0114*/ 	.byte	0x00, 0xf5, 0x21, 0x00


	//----- nvinfo : EIATTR_KPARAM_INFO
	.align		4
.L_67:
        /*0118*/ 	.byte	0x04, 0x17
        /*011a*/ 	.short	(.L_69 - .L_68)
.L_68:
        /*011c*/ 	.word	0x00000000
        /*0120*/ 	.short	0x0001
        /*0122*/ 	.short	0x0008
        /*0124*/ 	.byte	0x00, 0xf5, 0x21, 0x00


	//----- nvinfo : EIATTR_KPARAM_INFO
	.align		4
.L_69:
        /*0128*/ 	.byte	0x04, 0x17
        /*012a*/ 	.short	(.L_71 - .L_70)
.L_70:
        /*012c*/ 	.word	0x00000000
        /*0130*/ 	.short	0x0000
        /*0132*/ 	.short	0x0000
        /*0134*/ 	.byte	0x00, 0xf5, 0x21, 0x00


	//----- nvinfo : EIATTR_SPARSE_MMA_MASK
	.align		4
.L_71:
        /*0138*/ 	.byte	0x03, 0x50
        /*013a*/ 	.short	0x0000


	//----- nvinfo : EIATTR_MAXREG_COUNT
	.align		4
        /*013c*/ 	.byte	0x03, 0x1b
        /*013e*/ 	.short	0x00ff


	//----- nvinfo : EIATTR_MERCURY_ISA_VERSION
	.align		4
        /*0140*/ 	.byte	0x03, 0x5f
        /*0142*/ 	.short	0x0101


	//----- nvinfo : EIATTR_VRC_CTA_INIT_COUNT
	.align		4
        /*0144*/ 	.byte	0x02, 0x4a
	.zero		1
	.zero		1


	//----- nvinfo : EIATTR_EXIT_INSTR_OFFSETS
	.align		4
        /*0148*/ 	.byte	0x04, 0x1c
        /*014a*/ 	.short	(.L_73 - .L_72)


	//   ....[0]....
.L_72:
        /*014c*/ 	.word	0x00000070


	//   ....[1]....
        /*0150*/ 	.word	0x00001d50


	//----- nvinfo : EIATTR_INDIRECT_BRANCH_TARGETS
	.align		4
.L_73:
        /*0154*/ 	.byte	0x04, 0x34
        /*0156*/ 	.short	(.L_75 - .L_74)


	//   ....[0]....
.L_74:
        /*0158*/ 	.word	.L_x_60@srel
        /*015c*/ 	.short	0x0
        /*015e*/ 	.short	0x0
        /*0160*/ 	.word	0x3
        /*0164*/ 	.word	.L_x_61@srel
        /*0168*/ 	.word	.L_x_62@srel
        /*016c*/ 	.word	.L_x_5@srel


	//   ....[1]....
        /*0170*/ 	.word	.L_x_64@srel
        /*0174*/ 	.short	0x0
        /*0176*/ 	.short	0x0
        /*0178*/ 	.word	0x3
        /*017c*/ 	.word	.L_x_65@srel
        /*0180*/ 	.word	.L_x_66@srel
        /*0184*/ 	.word	.L_x_5@srel


	//----- nvinfo : EIATTR_CRS_STACK_SIZE
	.align		4
.L_75:
        /*0188*/ 	.byte	0x04, 0x1e
        /*018a*/ 	.short	(.L_77 - .L_76)
.L_76:
        /*018c*/ 	.word	0x00000000


	//----- nvinfo : EIATTR_CBANK_PARAM_SIZE
	.align		4
.L_77:
        /*0190*/ 	.byte	0x03, 0x19
        /*0192*/ 	.short	0x0080


	//----- nvinfo : EIATTR_PARAM_CBANK
	.align		4
        /*0194*/ 	.byte	0x04, 0x0a
        /*0196*/ 	.short	(.L_79 - .L_78)
	.align		4
.L_78:
        /*0198*/ 	.word	index@(.nv.constant0._Z21updateInputWeightsGPUPdS_S_S_jjjjj17TrainingAlgorithmS_S_S_S_ddddd)
        /*019c*/ 	.short	0x0380
        /*019e*/ 	.short	0x0080


	//----- nvinfo : EIATTR_SW_WAR
	.align		4
.L_79:
        /*01a0*/ 	.byte	0x04, 0x36
        /*01a2*/ 	.short	(.L_81 - .L_80)
.L_80:
        /*01a4*/ 	.word	0x00000008
.L_81:


//--------------------- .nv.info._Z24calculateHiddensDeltaGPUPdS_S_jjjjj --------------------------
	.section	.nv.info._Z24calculateHiddensDeltaGPUPdS_S_jjjjj,"",@"SHT_CUDA_INFO"
	.sectionflags	@""
	.align	4


	//----- nvinfo : EIATTR_CUDA_API_VERSION
	.align		4
        /*0000*/ 	.byte	0x04, 0x37
        /*0002*/ 	.short	(.L_83 - .L_82)
.L_82:
        /*0004*/ 	.word	0x00000082


	//----- nvinfo : EIATTR_KPARAM_INFO
	.align		4
.L_83:
        /*0008*/ 	.byte	0x04, 0x17
        /*000a*/ 	.short	(.L_85 - .L_84)
.L_84:
        /*000c*/ 	.word	0x00000000
        /*0010*/ 	.short	0x0007
        /*0012*/ 	.short	0x0028
        /*0014*/ 	.byte	0x00, 0xf0, 0x11, 0x00


	//----- nvinfo : EIATTR_KPARAM_INFO
	.align		4
.L_85:
        /*0018*/ 	.byte	0x04, 0x17
        /*001a*/ 	.short	(.L_87 - .L_86)
.L_86:
        /*001c*/ 	.word	0x00000000
        /*0020*/ 	.short	0x0006
        /*0022*/ 	.short	0x0024
        /*0024*/ 	.byte	0x00, 0xf0, 0x11, 0x00


	//----- nvinfo : EIATTR_KPARAM_INFO
	.align		4
.L_87:
        /*0028*/ 	.byte	0x04, 0x17
        /*002a*/ 	.short	(.L_89 - .L_88)
.L_88:
        /*002c*/ 	.word	0x00000000
        /*0030*/ 	.short	0x0005
        /*0032*/ 	.short	0x0020
        /*0034*/ 	.byte	0x00, 0xf0, 0x11, 0x00


	//----- nvinfo : EIATTR_KPARAM_INFO
	.align		4
.L_89:
        /*0038*/ 	.byte	0x04, 0x17
        /*003a*/ 	.short	(.L_91 - .L_90)
.L_90:
        /*003c*/ 	.word	0x00000000
        /*0040*/ 	.short	0x0004
        /*0042*/ 	.short	0x001c
        /*0044*/ 	.byte	0x00, 0xf0, 0x11, 0x00


	//----- nvinfo : EIATTR_KPARAM_INFO
	.align		4
.L_91:
        /*0048*/ 	.byte	0x04, 0x17
        /*004a*/ 	.short	(.L_93 - .L_92)
.L_92:
        /*004c*/ 	.word	0x00000000
        /*0050*/ 	.short	0x0003
        /*0052*/ 	.short	0x0018
        /*0054*/ 	.byte	0x00, 0xf0, 0x11, 0x00


	//----- nvinfo : EIATTR_KPARAM_INFO
	.align		4
.L_93:
        /*0058*/ 	.byte	0x04, 0x17
        /*005a*/ 	.short	(.L_95 - .L_94)
.L_94:
        /*005c*/ 	.word	0x00000000
        /*0060*/ 	.short	0x0002
        /*0062*/ 	.short	0x0010
        /*0064*/ 	.byte	0x00, 0xf5, 0x21, 0x00


	//----- nvinfo : EIATTR_KPARAM_INFO
	.align		4
.L_95:
        /*0068*/ 	.byte	0x04, 0x17
        /*006a*/ 	.short	(.L_97 - .L_96)
.L_96:
        /*006c*/ 	.word	0x00000000
        /*0070*/ 	.short	0x0001
        /*0072*/ 	.short	0x0008
        /*0074*/ 	.byte	0x00, 0xf5, 0x21, 0x00


	//----- nvinfo : EIATTR_KPARAM_INFO
	.align		4
.L_97:
        /*0078*/ 	.byte	0x04, 0x17
        /*007a*/ 	.short	(.L_99 - .L_98)
.L_98:
        /*007c*/ 	.word	0x00000000
        /*0080*/ 	.short	0x0000
        /*0082*/ 	.short	0x0000
        /*0084*/ 	.byte	0x00, 0xf5, 0x21, 0x00


	//----- nvinfo : EIATTR_SPARSE_MMA_MASK
	.align		4
.L_99:
        /*0088*/ 	.byte	0x03, 0x50
        /*008a*/ 	.short	0x0000


	//----- nvinfo : EIATTR_MAXREG_COUNT
	.align		4
        /*008c*/ 	.byte	0x03, 0x1b
        /*008e*/ 	.short	0x00ff


	//----- nvinfo : EIATTR_MERCURY_ISA_VERSION
	.align		4
        /*0090*/ 	.byte	0x03, 0x5f
        /*0092*/ 	.short	0x0101


	//----- nvinfo : EIATTR_VRC_CTA_INIT_COUNT
	.align		4
        /*0094*/ 	.byte	0x02, 0x4a
	.zero		1
	.zero		1


	//----- nvinfo : EIATTR_EXIT_INSTR_OFFSETS
	.align		4
        /*0098*/ 	.byte	0x04, 0x1c
        /*009a*/ 	.short	(.L_101 - .L_100)


	//   ....[0]....
.L_100:
        /*009c*/ 	.word	0x00001130


	//----- nvinfo : EIATTR_CBANK_PARAM_SIZE
	.align		4
.L_101:
        /*00a0*/ 	.byte	0x03, 0x19
        /*00a2*/ 	.short	0x002c


	//----- nvinfo : EIATTR_PARAM_CBANK
	.align		4
        /*00a4*/ 	.byte	0x04, 0x0a
        /*00a6*/ 	.short	(.L_103 - .L_102)
	.align		4
.L_102:
        /*00a8*/ 	.word	index@(.nv.constant0._Z24calculateHiddensDeltaGPUPdS_S_jjjjj)
        /*00ac*/ 	.short	0x0380
        /*00ae*/ 	.short	0x002c


	//----- nvinfo : EIATTR_SW_WAR
	.align		4
.L_103:
        /*00b0*/ 	.byte	0x04, 0x36
        /*00b2*/ 	.short	(.L_105 - .L_104)
.L_104:
        /*00b4*/ 	.word	0x00000008
.L_105:


//--------------------- .nv.info._Z23calculateOutputDeltaGPUPdS_S_j --------------------------
	.section	.nv.info._Z23calculateOutputDeltaGPUPdS_S_j,"",@"SHT_CUDA_INFO"
	.sectionflags	@""
	.align	4


	//----- nvinfo : EIATTR_CUDA_API_VERSION
	.align		4
        /*0000*/ 	.byte	0x04, 0x37
        /*0002*/ 	.short	(.L_107 - .L_106)
.L_106:
        /*0004*/ 	.word	0x00000082


	//----- nvinfo : EIATTR_KPARAM_INFO
	.align		4
.L_107:
        /*0008*/ 	.byte	0x04, 0x17
        /*000a*/ 	.short	(.L_109 - .L_108)
.L_108:
        /*000c*/ 	.word	0x00000000
        /*0010*/ 	.short	0x0003
        /*0012*/ 	.short	0x0018
        /*0014*/ 	.byte	0x00, 0xf0, 0x11, 0x00


	//----- nvinfo : EIATTR_KPARAM_INFO
	.align		4
.L_109:
        /*0018*/ 	.byte	0x04, 0x17
        /*001a*/ 	.short	(.L_111 - .L_110)
.L_110:
        /*001c*/ 	.word	0x00000000
        /*0020*/ 	.short	0x0002
        /*0022*/ 	.short	0x0010
        /*0024*/ 	.byte	0x00, 0xf5, 0x21, 0x00


	//----- nvinfo : EIATTR_KPARAM_INFO
	.align		4
.L_111:
        /*0028*/ 	.byte	0x04, 0x17
        /*002a*/ 	.short	(.L_113 - .L_112)
.L_112:
        /*002c*/ 	.word	0x00000000
        /*0030*/ 	.short	0x0001
        /*0032*/ 	.short	0x0008
        /*0034*/ 	.byte	0x00, 0xf5, 0x21, 0x00


	//----- nvinfo : EIATTR_KPARAM_INFO
	.align		4
.L_113:
        /*0038*/ 	.byte	0x04, 0x17
        /*003a*/ 	.short	(.L_115 - .L_114)
.L_114:
        /*003c*/ 	.word	0x00000000
        /*0040*/ 	.short	0x0000
        /*0042*/ 	.short	0x0000
        /*0044*/ 	.byte	0x00, 0xf5, 0x21, 0x00


	//----- nvinfo : EIATTR_SPARSE_MMA_MASK
	.align		4
.L_115:
        /*0048*/ 	.byte	0x03, 0x50
        /*004a*/ 	.short	0x0000


	//----- nvinfo : EIATTR_MAXREG_COUNT
	.align		4
        /*004c*/ 	.byte	0x03, 0x1b
        /*004e*/ 	.short	0x00ff


	//----- nvinfo : EIATTR_MERCURY_ISA_VERSION
	.align		4
        /*0050*/ 	.byte	0x03, 0x5f
        /*0052*/ 	.short	0x0101


	//----- nvinfo : EIATTR_VRC_CTA_INIT_COUNT
	.align		4
        /*0054*/ 	.byte	0x02, 0x4a
	.zero		1
	.zero		1


	//----- nvinfo : EIATTR_EXIT_INSTR_OFFSETS
	.align		4
        /*0058*/ 	.byte	0x04, 0x1c
        /*005a*/ 	.short	(.L_117 - .L_116)


	//   ....[0]....
.L_116:
        /*005c*/ 	.word	0x00000120


	//----- nvinfo : EIATTR_CBANK_PARAM_SIZE
	.align		4
.L_117:
        /*0060*/ 	.byte	0x03, 0x19
        /*0062*/ 	.short	0x001c


	//----- nvinfo : EIATTR_PARAM_CBANK
	.align		4
        /*0064*/ 	.byte	0x04, 0x0a
        /*0066*/ 	.short	(.L_119 - .L_118)
	.align		4
.L_118:
        /*0068*/ 	.word	index@(.nv.constant0._Z23calculateOutputDeltaGPUPdS_S_j)
        /*006c*/ 	.short	0x0380
        /*006e*/ 	.short	0x001c


	//----- nvinfo : EIATTR_SW_WAR
	.align		4
.L_119:
        /*0070*/ 	.byte	0x04, 0x36
        /*0072*/ 	.short	(.L_121 - .L_120)
.L_120:
        /*0074*/ 	.word	0x00000008
.L_121:


//--------------------- .nv.info._Z16forwardKernelGPUPdS_jjjjj --------------------------
	.section	.nv.info._Z16forwardKernelGPUPdS_jjjjj,"",@"SHT_CUDA_INFO"
	.sectionflags	@""
	.align	4


	//----- nvinfo : EIATTR_CUDA_API_VERSION
	.align		4
        /*0000*/ 	.byte	0x04, 0x37
        /*0002*/ 	.short	(.L_123 - .L_122)
.L_122:
        /*0004*/ 	.word	0x00000082


	//----- nvinfo : EIATTR_KPARAM_INFO
	.align		4
.L_123:
        /*0008*/ 	.byte	0x04, 0x17
        /*000a*/ 	.short	(.L_125 - .L_124)
.L_124:
        /*000c*/ 	.word	0x00000000
        /*0010*/ 	.short	0x0006
        /*0012*/ 	.short	0x0020
        /*0014*/ 	.byte	0x00, 0xf0, 0x11, 0x00


	//----- nvinfo : EIATTR_KPARAM_INFO
	.align		4
.L_125:
        /*0018*/ 	.byte	0x04, 0x17
        /*001a*/ 	.short	(.L_127 - .L_126)
.L_126:
        /*001c*/ 	.word	0x00000000
        /*0020*/ 	.short	0x0005
        /*0022*/ 	.short	0x001c
        /*0024*/ 	.byte	0x00, 0xf0, 0x11, 0x00


	//----- nvinfo : EIATTR_KPARAM_INFO
	.align		4
.L_127:
        /*0028*/ 	.byte	0x04, 0x17
        /*002a*/ 	.short	(.L_129 - .L_128)
.L_128:
        /*002c*/ 	.word	0x00000000
        /*0030*/ 	.short	0x0004
        /*0032*/ 	.short	0x0018
        /*0034*/ 	.byte	0x00, 0xf0, 0x11, 0x00


	//----- nvinfo : EIATTR_KPARAM_INFO
	.align		4
.L_129:
        /*0038*/ 	.byte	0x04, 0x17
        /*003a*/ 	.short	(.L_131 - .L_130)
.L_130:
        /*003c*/ 	.word	0x00000000
        /*0040*/ 	.short	0x0003
        /*0042*/ 	.short	0x0014
        /*0044*/ 	.byte	0x00, 0xf0, 0x11, 0x00


	//----- nvinfo : EIATTR_KPARAM_INFO
	.align		4
.L_131:
        /*0048*/ 	.byte	0x04, 0x17
        /*004a*/ 	.short	(.L_133 - .L_132)
.L_132:
        /*004c*/ 	.word	0x00000000
        /*0050*/ 	.short	0x0002
        /*0052*/ 	.short	0x0010
        /*0054*/ 	.byte	0x00, 0xf0, 0x11, 0x00


	//----- nvinfo : EIATTR_KPARAM_INFO
	.align		4
.L_133:
        /*0058*/ 	.byte	0x04, 0x17
        /*005a*/ 	.short	(.L_135 - .L_134)
.L_134:
        /*005c*/ 	.word	0x00000000
        /*0060*/ 	.short	0x0001
        /*0062*/ 	.short	0x0008
        /*0064*/ 	.byte	0x00, 0xf5, 0x21, 0x00


	//----- nvinfo : EIATTR_KPARAM_INFO
	.align		4
.L_135:
        /*0068*/ 	.byte	0x04, 0x17
        /*006a*/ 	.short	(.L_137 - .L_136)
.L_136:
        /*006c*/ 	.word	0x00000000
        /*0070*/ 	.short	0x0000
        /*0072*/ 	.short	0x0000
        /*0074*/ 	.byte	0x00, 0xf5, 0x21, 0x00


	//----- nvinfo : EIATTR_SPARSE_MMA_MASK
	.align		4
.L_137:
        /*0078*/ 	.byte	0x03, 0x50
        /*007a*/ 	.short	0x0000


	//----- nvinfo : EIATTR_MAXREG_COUNT
	.align		4
        /*007c*/ 	.byte	0x03, 0x1b
        /*007e*/ 	.short	0x00ff


	//----- nvinfo : EIATTR_MERCURY_ISA_VERSION
	.align		4
        /*0080*/ 	.byte	0x03, 0x5f
        /*0082*/ 	.short	0x0101


	//----- nvinfo : EIATTR_VRC_CTA_INIT_COUNT
	.align		4
        /*0084*/ 	.byte	0x02, 0x4a
	.zero		1
	.zero		1


	//----- nvinfo : EIATTR_EXIT_INSTR_OFFSETS
	.align		4
        /*0088*/ 	.byte	0x04, 0x1c
        /*008a*/ 	.short	(.L_139 - .L_138)


	//   ....[0]....
.L_138:
        /*008c*/ 	.word	0x00001230


	//----- nvinfo : EIATTR_CRS_STACK_SIZE
	.align		4
.L_139:
        /*0090*/ 	.byte	0x04, 0x1e
        /*0092*/ 	.short	(.L_141 - .L_140)
.L_140:
        /*0094*/ 	.word	0x00000000


	//----- nvinfo : EIATTR_CBANK_PARAM_SIZE
	.align		4
.L_141:
        /*0098*/ 	.byte	0x03, 0x19
        /*009a*/ 	.short	0x0024


	//----- nvinfo : EIATTR_PARAM_CBANK
	.align		4
        /*009c*/ 	.byte	0x04, 0x0a
        /*009e*/ 	.short	(.L_143 - .L_142)
	.align		4
.L_142:
        /*00a0*/ 	.word	index@(.nv.constant0._Z16forwardKernelGPUPdS_jjjjj)
        /*00a4*/ 	.short	0x0380
        /*00a6*/ 	.short	0x0024


	//----- nvinfo : EIATTR_SW_WAR
	.align		4
.L_143:
        /*00a8*/ 	.byte	0x04, 0x36
        /*00aa*/ 	.short	(.L_145 - .L_144)
.L_144:
        /*00ac*/ 	.word	0x00000008
.L_145:


//--------------------- .nv.callgraph             --------------------------
	.section	.nv.callgraph,"",@"SHT_CUDA_CALLGRAPH"
	.align	4
	.sectionentsize	8
	.align		4
        /*0000*/ 	.word	0x00000000
	.align		4
        /*0004*/ 	.word	0xffffffff
	.align		4
        /*0008*/ 	.word	0x00000000
	.align		4
        /*000c*/ 	.word	0xfffffffe
	.align		4
        /*0010*/ 	.word	0x00000000
	.align		4
        /*0014*/ 	.word	0xfffffffd
	.align		4
        /*0018*/ 	.word	0x00000000
	.align		4
        /*001c*/ 	.word	0xfffffffc


//--------------------- .nv.constant2._Z21updateInputWeightsGPUPdS_S_S_jjjjj17TrainingAlgorithmS_S_S_S_ddddd --------------------------
	.section	.nv.constant2._Z21updateInputWeightsGPUPdS_S_S_jjjjj17TrainingAlgorithmS_S_S_S_ddddd,"a",@progbits
	.sectionflags	@""
	.align	4
.nv.constant2._Z21updateInputWeightsGPUPdS_S_S_jjjjj17TrainingAlgorithmS_S_S_S_ddddd:
        /*0000*/ 	.byte	0xd0, 0x07, 0x00, 0x00, 0x40, 0x04, 0x00, 0x00, 0xa0, 0x1c, 0x00, 0x00, 0x00, 0x19, 0x00, 0x00
        /*0010*/ 	.byte	0x70, 0x08, 0x00, 0x00, 0xa0, 0x1c, 0x00, 0x00


//--------------------- .text._Z21updateInputWeightsGPUPdS_S_S_jjjjj17TrainingAlgorithmS_S_S_S_ddddd --------------------------
	.section	.text._Z21updateInputWeightsGPUPdS_S_S_jjjjj17TrainingAlgorithmS_S_S_S_ddddd,"ax",@progbits
	.align	128
        .global         _Z21updateInputWeightsGPUPdS_S_S_jjjjj17TrainingAlgorithmS_S_S_S_ddddd
        .type           _Z21updateInputWeightsGPUPdS_S_S_jjjjj17TrainingAlgorithmS_S_S_S_ddddd,@function
        .size           _Z21updateInputWeightsGPUPdS_S_S_jjjjj17TrainingAlgorithmS_S_S_S_ddddd,(.L_x_70 - _Z21updateInputWeightsGPUPdS_S_S_jjjjj17TrainingAlgorithmS_S_S_S_ddddd)
        .other          _Z21updateInputWeightsGPUPdS_S_S_jjjjj17TrainingAlgorithmS_S_S_S_ddddd,@"STO_CUDA_ENTRY STV_DEFAULT"
_Z21updateInputWeightsGPUPdS_S_S_jjjjj17TrainingAlgorithmS_S_S_S_ddddd:
.text._Z21updateInputWeightsGPUPdS_S_S_jjjjj17TrainingAlgorithmS_S_S_S_ddddd:
[----:B------:R-:W-:Y:S01]  /*0000*/  LDC R1, c[0x0][0x37c] ;  /* 0x0000df00ff017b82 */ /* 0x000fe20000000800 */
[----:B------:R-:W0:Y:S01]  /*0010*/  LDCU.64 UR10, c[0x0][0x3a0] ;  /* 0x00007400ff0a77ac */ /* 0x000e220008000a00 */
[----:B------:R-:W1:Y:S01]  /*0020*/  LDCU UR9, c[0x0][0x3b0] ;  /* 0x00007600ff0977ac */ /* 0x000e620008000800 */
[----:B0-----:R-:W-:-:S04]  /*0030*/  UISETP.NE.AND UP0, UPT, UR10, 0x1, UPT ;  /* 0x000000010a00788c */ /* 0x001fc8000bf05270 */
[----:B-1----:R-:W-:-:S04]  /*0040*/  USEL UR5, UR11, UR9, !UP0 ;  /* 0x000000090b057287 */ /* 0x002fc8000c000000 */
[----:B------:R-:W-:-:S06]  /*0050*/  UISETP.NE.AND UP1, UPT, UR5, -0x1, UPT ;  /* 0xffffffff0500788c */ /* 0x000fcc000bf25270 */
[----:B------:R-:W-:-:S13]  /*0060*/  PLOP3.LUT P0, PT, PT, PT, UP1, 0x80, 0x8 ;  /* 0x000000000008781c */ /* 0x000fda0003f0f018 */
[----:B------:R-:W-:Y:S05]  /*0070*/  @!P0 EXIT ;  /* 0x000000000000894d */ /* 0x000fea0003800000 */
[----:B------:R-:W0:Y:S01]  /*0080*/  S2R R2, SR_TID.X ;  /* 0x0000000000027919 */ /* 0x000e220000002100 */
[----:B------:R-:W1:Y:S01]  /*0090*/  LDC.64 R24, c[0x0][0x3e8] ;  /* 0x0000fa00ff187b82 */ /* 0x000e620000000a00 */
[----:B------:R-:W2:Y:S01]  /*00a0*/  LDCU UR8, c[0x0][0x3ac] ;  /* 0x00007580ff0877ac */ /* 0x000ea20008000800 */
[----:B------:R-:W-:Y:S02]  /*00b0*/  UIADD3 UR4, UPT, UPT, UR10, -0x1, URZ ;  /* 0xffffffff0a047890 */ /* 0x000fe4000fffe0ff */
[----:B------:R-:W-:-:S04]  /*00c0*/  UIADD3 UR7, UPT, UPT, UR10, -0x2, URZ ;  /* 0xfffffffe0a077890 */ /* 0x000fc8000fffe0ff */
[----:B------:R-:W3:Y:S01]  /*00d0*/  LDC.64 R22, c[0x0][0x3f0] ;  /* 0x0000fc00ff167b82 */ /* 0x000ee20000000a00 */
[----:B------:R-:W-:Y:S02]  /*00e0*/  UIMAD UR4, UR4, UR9, UR4 ;  /* 0x00000009040472a4 */ /* 0x000fe4000f8e0204 */
[----:B------:R-:W-:Y:S02]  /*00f0*/  UIMAD UR6, UR9, UR11, UR9 ;  /* 0x0000000b090672a4 */ /* 0x000fe4000f8e0209 */
[----:B------:R-:W-:Y:S02]  /*0100*/  UIADD3 UR4, UPT, UPT, UR4, UR11, URZ ;  /* 0x0000000b04047290 */ /* 0x000fe4000fffe0ff */
[----:B------:R-:W-:Y:S01]  /*0110*/  UIMAD UR7, UR7, UR9, URZ ;  /* 0x00000009070772a4 */ /* 0x000fe2000f8e02ff */
[----:B------:R-:W4:Y:S01]  /*0120*/  LDC.64 R20, c[0x0][0x3e0] ;  /* 0x0000f800ff147b82 */ /* 0x000f220000000a00 */
[----:B------:R-:W-:Y:S02]  /*0130*/  USEL UR6, UR6, URZ, UP0 ;  /* 0x000000ff06067287 */ /* 0x000fe40008000000 */
[----:B--2---:R-:W-:Y:S01]  /*0140*/  UIADD3 UR8, UPT, UPT, UR8, 0x1, URZ ;  /* 0x0000000108087890 */ /* 0x004fe2000fffe0ff */
[----:B------:R-:W-:Y:S01]  /*0150*/  IMAD.U32 R3, RZ, RZ, UR4 ;  /* 0x00000004ff037e24 */ /* 0x000fe2000f8e00ff */
[----:B------:R-:W-:-:S02]  /*0160*/  UISETP.GT.U32.AND UP1, UPT, UR10, 0x1, UPT ;  /* 0x000000010a00788c */ /* 0x000fc4000bf24070 */
[----:B------:R-:W-:Y:S01]  /*0170*/  UIMAD UR7, UR7, UR9, UR7 ;  /* 0x00000009070772a4 */ /* 0x000fe2000f8e0207 */
[----:B------:R-:W2:Y:S01]  /*0180*/  LDC.64 R18, c[0x0][0x390] ;  /* 0x0000e400ff127b82 */ /* 0x000ea20000000a00 */
[C---:B-1----:R-:W-:Y:S01]  /*0190*/  DSETP.GT.AND P0, PT, |R24|.reuse, 1, PT ;  /* 0x3ff000001800742a */ /* 0x042fe20003f04200 */
[----:B------:R-:W-:Y:S01]  /*01a0*/  UISETP.NE.AND UP2, UPT, UR8, UR10, UPT ;  /* 0x0000000a0800728c */ /* 0x000fe2000bf45270 */
[----:B------:R-:W-:Y:S01]  /*01b0*/  IMAD.U32 R5, RZ, RZ, UR6 ;  /* 0x00000006ff057e24 */ /* 0x000fe2000f8e00ff */
[----:B------:R-:W-:Y:S01]  /*01c0*/  USEL UR7, UR7, URZ, UP1 ;  /* 0x000000ff07077287 */ /* 0x000fe20008800000 */
[----:B------:R-:W-:Y:S01]  /*01d0*/  DADD R24, -R24, 1 ;  /* 0x3ff0000018187429 */ /* 0x000fe20000000100 */
[----:B------:R-:W-:Y:S01]  /*01e0*/  UIADD3 UR8, UPT, UPT, UR4, -UR5, URZ ;  /* 0x8000000504087290 */ /* 0x000fe2000fffe0ff */
[C---:B0-----:R-:W-:Y:S01]  /*01f0*/  IADD3 R3, PT, PT, R2.reuse, 0x1, R3 ;  /* 0x0000000102037810 */ /* 0x041fe20007ffe003 */
[C---:B---3--:R-:W-:Y:S01]  /*0200*/  DSETP.GT.AND P1, PT, |R22|.reuse, 1, PT ;  /* 0x3ff000001600742a */ /* 0x048fe20003f24200 */
[----:B------:R-:W-:Y:S01]  /*0210*/  UIADD3 UR5, UPT, UPT, -UR5, URZ, URZ ;  /* 0x000000ff05057290 */ /* 0x000fe2000fffe1ff */
[----:B------:R-:W-:Y:S01]  /*0220*/  DADD R22, -R22, 1 ;  /* 0x3ff0000016167429 */ /* 0x000fe20000000100 */
[----:B------:R-:W-:Y:S01]  /*0230*/  IADD3 R2, PT, PT, R2, UR7, R5 ;  /* 0x0000000702027c10 */ /* 0x000fe2000fffe005 */
[----:B------:R-:W0:Y:S01]  /*0240*/  LDCU.64 UR10, c[0x0][0x358] ;  /* 0x00006b00ff0a77ac */ /* 0x000e220008000a00 */
[----:B----4-:R-:W-:-:S02]  /*0250*/  DADD R20, -R20, 1 ;  /* 0x3ff0000014147429 */ /* 0x010fc40000000100 */
[----:B------:R-:W-:Y:S01]  /*0260*/  VOTEU.ANY UP0, P0 ;  /* 0x0000000000ff7886 */ /* 0x000fe20000000100 */
[----:B------:R-:W1:Y:S06]  /*0270*/  LDCU.64 UR12, c[0x0][0x3d8] ;  /* 0x00007b00ff0c77ac */ /* 0x000e6c0008000a00 */
[----:B------:R-:W-:Y:S01]  /*0280*/  VOTEU.ANY UP1, P1 ;  /* 0x0000000000ff7886 */ /* 0x000fe20000820100 */
[----:B------:R-:W3:Y:S01]  /*0290*/  LDCU.64 UR14, c[0x0][0x3f0] ;  /* 0x00007e00ff0e77ac */ /* 0x000ee20008000a00 */
[----:B--2---:R-:W-:Y:S01]  /*02a0*/  IMAD.WIDE.U32 R18, R3, 0x8, R18 ;  /* 0x0000000803127825 */ /* 0x004fe200078e0012 */
[----:B------:R-:W2:Y:S01]  /*02b0*/  LDCU.64 UR16, c[0x0][0x3f8] ;  /* 0x00007f00ff1077ac */ /* 0x000ea20008000a00 */
[----:B------:R-:W4:Y:S01]  /*02c0*/  LDCU.64 UR18, c[0x0][0x3e8] ;  /* 0x00007d00ff1277ac */ /* 0x000f220008000a00 */
[----:B------:R-:W0:Y:S01]  /*02d0*/  LDCU.64 UR20, c[0x0][0x3e0] ;  /* 0x00007c00ff1477ac */ /* 0x000e220008000a00 */
[----:B------:R-:W0:Y:S01]  /*02e0*/  LDCU UR28, c[0x0][0x3ec] ;  /* 0x00007d80ff1c77ac */ /* 0x000e220008000800 */
[----:B------:R-:W0:Y:S01]  /*02f0*/  LDCU UR29, c[0x0][0x3f4] ;  /* 0x00007e80ff1d77ac */ /* 0x000e220008000800 */
[----:B------:R-:W0:Y:S01]  /*0300*/  LDCU.64 UR22, c[0x0][0x380] ;  /* 0x00007000ff1677ac */ /* 0x000e220008000a00 */
[----:B------:R-:W0:Y:S01]  /*0310*/  @!UP2 LDCU UR9, c[0x0][0x3a8] ;  /* 0x00007500ff09a7ac */ /* 0x000e220008000800 */
[----:B------:R-:W-:-:S02]  /*0320*/  USEL UR4, URZ, 0x7ff00000, !UP0 ;  /* 0x7ff00000ff047887 */ /* 0x000fc4000c000000 */
[----:B------:R-:W-:-:S12]  /*0330*/  USEL UR6, URZ, 0x7ff00000, !UP1 ;  /* 0x7ff00000ff067887 */ /* 0x000fd8000c800000 */
.L_x_27:
[----:B0-----:R-:W-:Y:S01]  /*0340*/  UIMAD.WIDE.U32 UR24, UR8, 0x8, UR22 ;  /* 0x00000008081878a5 */ /* 0x001fe2000f8e0016 */
[----:B-1----:R-:W5:Y:S01]  /*0350*/  LDG.E.64 R6, desc[UR10][R18.64] ;  /* 0x0000000a12067981 */ /* 0x002f62000c1e1b00 */
[----:B------:R-:W0:Y:S04]  /*0360*/  LDC R0, c[0x0][0x3b4] ;  /* 0x0000ed00ff007b82 */ /* 0x000e280000000800 */
[----:B------:R-:W-:Y:S02]  /*0370*/  IMAD.U32 R8, RZ, RZ, UR24 ;  /* 0x00000018ff087e24 */ /* 0x000fe4000f8e00ff */
[----:B------:R-:W-:Y:S02]  /*0380*/  IMAD.U32 R9, RZ, RZ, UR25 ;  /* 0x00000019ff097e24 */ /* 0x000fe4000f8e00ff */
[----:B------:R-:W1:Y:S03]  /*0390*/  LDC.64 R16, c[0x0][0x398] ;  /* 0x0000e600ff107b82 */ /* 0x000e660000000a00 */
[----:B------:R-:W5:Y:S01]  /*03a0*/  LDG.E.64 R14, desc[UR10][R8.64] ;  /* 0x0000000a080e7981 */ /* 0x000f62000c1e1b00 */
[----:B0-----:R-:W-:Y:S01]  /*03b0*/  ISETP.GT.AND P0, PT, R0, 0x1, PT ;  /* 0x000000010000780c */ /* 0x001fe20003f04270 */
[----:B-1----:R-:W-:Y:S01]  /*03c0*/  IMAD.WIDE.U32 R16, R2, 0x8, R16 ;  /* 0x0000000802107825 */ /* 0x002fe200078e0010 */
[----:B-----5:R-:W-:-:S11]  /*03d0*/  DMUL R14, R14, R6 ;  /* 0x000000060e0e7228 */ /* 0x020fd60000000000 */
[----:B------:R-:W-:Y:S05]  /*03e0*/  @P0 BRA `(.L_x_0) ;  /* 0x0000000400080947 */ /* 0x000fea0003800000 */
[----:B------:R-:W-:-:S05]  /*03f0*/  VIMNMX.U32 R0, PT, PT, R0, 0x2, PT ;  /* 0x0000000200007848 */ /* 0x000fca0003fe0000 */
[----:B------:R-:W-:-:S04]  /*0400*/  IMAD.SHL.U32 R0, R0, 0x4, RZ ;  /* 0x0000000400007824 */ /* 0x000fc800078e00ff */
[----:B------:R-:W0:Y:S02]  /*0410*/  LDC R6, c[0x2][R0] ;  /* 0x0080000000067b82 */ /* 0x000e240000000800 */
[----:B0-----:R-:W-:-:S04]  /*0420*/  SHF.R.S32.HI R7, RZ, 0x1f, R6 ;  /* 0x0000001fff077819 */ /* 0x001fc80000011406 */
.L_x_60:
[----:B--234-:R-:W-:Y:S05]  /*0430*/  BRX R6 -0x440                                                                                                      (*"BRANCH_TARGETS .L_x_61,.L_x_62,.L_x_5"*) ;  /* 0xfffffff806f07949 */ /* 0x01cfea000383ffff */
.L_x_62:
[----:B------:R-:W0:Y:S02]  /*0440*/  LDC.64 R26, c[0x0][0x3b8] ;  /* 0x0000ee00ff1a7b82 */ /* 0x000e240000000a00 */
[----:B0-----:R-:W-:-:S05]  /*0450*/  IMAD.WIDE.U32 R26, R2, 0x8, R26 ;  /* 0x00000008021a7825 */ /* 0x001fca00078e001a */
[----:B------:R-:W2:Y:S01]  /*0460*/  LDG.E.64 R4, desc[UR10][R26.64] ;  /* 0x0000000a1a047981 */ /* 0x000ea2000c1e1b00 */
[----:B------:R-:W-:Y:S01]  /*0470*/  IMAD.MOV.U32 R10, RZ, RZ, 0x0 ;  /* 0x00000000ff0a7424 */ /* 0x000fe200078e00ff */
[----:B------:R-:W-:Y:S01]  /*0480*/  BSSY.RECONVERGENT B0, `(.L_x_1) ;  /* 0x000001d000007945 */ /* 0x000fe20003800200 */
[----:B------:R-:W-:Y:S01]  /*0490*/  IMAD.MOV.U32 R11, RZ, RZ, 0x3fd80000 ;  /* 0x3fd80000ff0b7424 */ /* 0x000fe200078e00ff */
[C---:B------:R-:W-:Y:S02]  /*04a0*/  DMUL R30, R14.reuse, UR12 ;  /* 0x0000000c0e1e7c28 */ /* 0x040fe40008000000 */
[----:B--2---:R-:W-:-:S07]  /*04b0*/  DFMA R28, R14, R14, R4 ;  /* 0x0000000e0e1c722b */ /* 0x004fce0000000004 */
[----:B------:R0:W-:Y:S01]  /*04c0*/  STG.E.64 desc[UR10][R26.64], R28 ;  /* 0x0000001c1a007986 */ /* 0x0001e2000c101b0a */
[----:B------:R-:W-:-:S06]  /*04d0*/  DADD R6, R28, UR16 ;  /* 0x000000101c067e29 */ /* 0x000fcc0008000000 */
[----:B------:R-:W1:Y:S04]  /*04e0*/  MUFU.RSQ64H R5, R7 ;  /* 0x0000000700057308 */ /* 0x000e680000001c00 */
[----:B------:R-:W-:-:S05]  /*04f0*/  VIADD R4, R7, 0xfcb00000 ;  /* 0xfcb0000007047836 */ /* 0x000fca0000000000 */
[----:B------:R-:W-:Y:S01]  /*0500*/  ISETP.GE.U32.AND P0, PT, R4, 0x7ca00000, PT ;  /* 0x7ca000000400780c */ /* 0x000fe20003f06070 */
[----:B-1----:R-:W-:-:S08]  /*0510*/  DMUL R8, R4, R4 ;  /* 0x0000000404087228 */ /* 0x002fd00000000000 */
[----:B------:R-:W-:-:S08]  /*0520*/  DFMA R8, R6, -R8, 1 ;  /* 0x3ff000000608742b */ /* 0x000fd00000000808 */
[----:B------:R-:W-:Y:S02]  /*0530*/  DFMA R10, R8, R10, 0.5 ;  /* 0x3fe00000080a742b */ /* 0x000fe4000000000a */
[----:B------:R-:W-:-:S08]  /*0540*/  DMUL R8, R4, R8 ;  /* 0x0000000804087228 */ /* 0x000fd00000000000 */
[----:B------:R-:W-:-:S08]  /*0550*/  DFMA R32, R10, R8, R4 ;  /* 0x000000080a20722b */ /* 0x000fd00000000004 */
[----:B------:R-:W-:Y:S02]  /*0560*/  DMUL R10, R6, R32 ;  /* 0x00000020060a7228 */ /* 0x000fe40000000000 */
[----:B------:R-:W-:Y:S02]  /*0570*/  VIADD R13, R33, 0xfff00000 ;  /* 0xfff00000210d7836 */ /* 0x000fe40000000000 */
[----:B------:R-:W-:-:S04]  /*0580*/  IMAD.MOV.U32 R12, RZ, RZ, R32 ;  /* 0x000000ffff0c7224 */ /* 0x000fc800078e0020 */
[----:B------:R-:W-:-:S08]  /*0590*/  DFMA R34, R10, -R10, R6 ;  /* 0x8000000a0a22722b */ /* 0x000fd00000000006 */
[----:B------:R-:W-:Y:S01]  /*05a0*/  DFMA R8, R34, R12, R10 ;  /* 0x0000000c2208722b */ /* 0x000fe2000000000a */
[----:B0-----:R-:W-:Y:S10]  /*05b0*/  @!P0 BRA `(.L_x_2) ;  /* 0x0000000000248947 */ /* 0x001ff40003800000 */
[----:B------:R-:W-:Y:S01]  /*05c0*/  IMAD.MOV.U32 R3, RZ, RZ, R4 ;  /* 0x000000ffff037224 */ /* 0x000fe200078e0004 */
[----:B------:R-:W-:Y:S01]  /*05d0*/  MOV R4, 0x630 ;  /* 0x0000063000047802 */ /* 0x000fe20000000f00 */
[----:B------:R-:W-:Y:S02]  /*05e0*/  IMAD.MOV.U32 R0, RZ, RZ, R32 ;  /* 0x000000ffff007224 */ /* 0x000fe400078e0020 */
[----:B------:R-:W-:Y:S02]  /*05f0*/  IMAD.MOV.U32 R8, RZ, RZ, R34 ;  /* 0x000000ffff087224 */ /* 0x000fe400078e0022 */
[----:B------:R-:W-:Y:S02]  /*0600*/  IMAD.MOV.U32 R9, RZ, RZ, R35 ;  /* 0x000000ffff097224 */ /* 0x000fe400078e0023 */
[----:B------:R-:W-:-:S07]  /*0610*/  IMAD.MOV.U32 R15, RZ, RZ, R11 ;  /* 0x000000ffff0f7224 */ /* 0x000fce00078e000b */
[----:B------:R-:W-:Y:S05]  /*0620*/  CALL.REL.NOINC `($__internal_1_$__cuda_sm20_dsqrt_rn_f64_mediumpath_v1) ;  /* 0x0000001c003c7944 */ /* 0x000fea0003c00000 */
[----:B------:R-:W-:Y:S02]  /*0630*/  IMAD.MOV.U32 R8, RZ, RZ, R6 ;  /* 0x000000ffff087224 */ /* 0x000fe400078e0006 */
[----:B------:R-:W-:-:S07]  /*0640*/  IMAD.MOV.U32 R9, RZ, RZ, R7 ;  /* 0x000000ffff097224 */ /* 0x000fce00078e0007 */
.L_x_2:
[----:B------:R-:W-:Y:S05]  /*0650*/  BSYNC.RECONVERGENT B0 ;  /* 0x0000000000007941 */ /* 0x000fea0003800200 */
.L_x_1:
[----:B------:R-:W0:Y:S01]  /*0660*/  MUFU.RCP64H R5, R9 ;  /* 0x0000000900057308 */ /* 0x000e220000001800 */
[----:B------:R-:W-:Y:S01]  /*0670*/  IMAD.MOV.U32 R4, RZ, RZ, 0x1 ;  /* 0x00000001ff047424 */ /* 0x000fe200078e00ff */
[----:B------:R-:W-:Y:S01]  /*0680*/  FSETP.GEU.AND P1, PT, |R31|, 6.5827683646048100446e-37, PT ;  /* 0x036000001f00780b */ /* 0x000fe20003f2e200 */
[----:B------:R-:W-:Y:S04]  /*0690*/  BSSY.RECONVERGENT B0, `(.L_x_3) ;  /* 0x0000012000007945 */ /* 0x000fe80003800200 */
[----:B0-----:R-:W-:-:S08]  /*06a0*/  DFMA R6, R4, -R8, 1 ;  /* 0x3ff000000406742b */ /* 0x001fd00000000808 */
[----:B------:R-:W-:-:S08]  /*06b0*/  DFMA R6, R6, R6, R6 ;  /* 0x000000060606722b */ /* 0x000fd00000000006 */
[----:B------:R-:W-:-:S08]  /*06c0*/  DFMA R6, R4, R6, R4 ;  /* 0x000000060406722b */ /* 0x000fd00000000004 */
[----:B------:R-:W-:-:S08]  /*06d0*/  DFMA R4, R6, -R8, 1 ;  /* 0x3ff000000604742b */ /* 0x000fd00000000808 */
[----:B------:R-:W-:-:S08]  /*06e0*/  DFMA R4, R6, R4, R6 ;  /* 0x000000040604722b */ /* 0x000fd00000000006 */
[----:B------:R-:W-:-:S08]  /*06f0*/  DMUL R6, R30, R4 ;  /* 0x000000041e067228 */ /* 0x000fd00000000000 */
[----:B------:R-:W-:-:S08]  /*0700*/  DFMA R10, R6, -R8, R30 ;  /* 0x80000008060a722b */ /* 0x000fd0000000001e */
[----:B------:R-:W-:-:S10]  /*0710*/  DFMA R4, R4, R10, R6 ;  /* 0x0000000a0404722b */ /* 0x000fd40000000006 */
[----:B------:R-:W-:-:S05]  /*0720*/  FFMA R0, RZ, R9, R5 ;  /* 0x00000009ff007223 */ /* 0x000fca0000000005 */
[----:B------:R-:W-:-:S13]  /*0730*/  FSETP.GT.AND P0, PT, |R0|, 1.469367938527859385e-39, PT ;  /* 0x001000000000780b */ /* 0x000fda0003f04200 */
[----:B------:R-:W-:Y:S05]  /*0740*/  @P0 BRA P1, `(.L_x_4) ;  /* 0x0000000000180947 */ /* 0x000fea0000800000 */
[----:B------:R-:W-:Y:S01]  /*0750*/  IMAD.MOV.U32 R26, RZ, RZ, R8 ;  /* 0x000000ffff1a7224 */ /* 0x000fe200078e0008 */
[----:B------:R-:W-:Y:S01]  /*0760*/  MOV R0, 0x790 ;  /* 0x0000079000007802 */ /* 0x000fe20000000f00 */
[----:B------:R-:W-:-:S07]  /*0770*/  IMAD.MOV.U32 R27, RZ, RZ, R9 ;  /* 0x000000ffff1b7224 */ /* 0x000fce00078e0009 */
[----:B------:R-:W-:Y:S05]  /*0780*/  CALL.REL.NOINC `($__internal_0_$__cuda_sm20_div_rn_f64_full) ;  /* 0x0000001400747944 */ /* 0x000fea0003c00000 */
[----:B------:R-:W-:Y:S02]  /*0790*/  IMAD.MOV.U32 R4, RZ, RZ, R32 ;  /* 0x000000ffff047224 */ /* 0x000fe400078e0020 */
[----:B------:R-:W-:-:S07]  /*07a0*/  IMAD.MOV.U32 R5, RZ, RZ, R33 ;  /* 0x000000ffff057224 */ /* 0x000fce00078e0021 */
.L_x_4:
[----:B------:R-:W-:Y:S05]  /*07b0*/  BSYNC.RECONVERGENT B0 ;  /* 0x0000000000007941 */ /* 0x000fea0003800200 */
.L_x_3:
[----:B------:R-:W-:Y:S05]  /*07c0*/  BRA `(.L_x_5) ;  /* 0x0000001400347947 */ /* 0x000fea0003800000 */
.L_x_61:
[----:B------:R-:W2:Y:S02]  /*07d0*/  LDG.E.64 R4, desc[UR10][R16.64] ;  /* 0x0000000a10047981 */ /* 0x000ea4000c1e1b00 */
[----:B--2---:R-:W-:-:S08]  /*07e0*/  DMUL R4, R4, UR20 ;  /* 0x0000001404047c28 */ /* 0x004fd00008000000 */
[----:B------:R-:W-:Y:S01]  /*07f0*/  DFMA R4, R14, UR12, R4 ;  /* 0x0000000c0e047c2b */ /* 0x000fe20008000004 */
[----:B------:R-:W-:Y:S10]  /*0800*/  BRA `(.L_x_5) ;  /* 0x0000001400247947 */ /* 0x000ff40003800000 */
.L_x_0:
[----:B------:R-:W-:-:S04]  /*0810*/  MOV R3, 0xfffffffe ;  /* 0xfffffffe00037802 */ /* 0x000fc80000000f00 */
[----:B------:R-:W-:-:S05]  /*0820*/  VIADDMNMX.U32 R0, R0, R3, 0x2, PT ;  /* 0x0000000200007446 */ /* 0x000fca0003800003 */
[----:B------:R-:W-:-:S04]  /*0830*/  IMAD.SHL.U32 R0, R0, 0x4, RZ ;  /* 0x0000000400007824 */ /* 0x000fc800078e00ff */
[----:B------:R-:W0:Y:S02]  /*0840*/  LDC R6, c[0x2][R0+0xc] ;  /* 0x0080030000067b82 */ /* 0x000e240000000800 */
[----:B0-----:R-:W-:-:S04]  /*0850*/  SHF.R.S32.HI R7, RZ, 0x1f, R6 ;  /* 0x0000001fff077819 */ /* 0x001fc80000011406 */
.L_x_64:
[----:B--234-:R-:W-:Y:S05]  /*0860*/  BRX R6 -0x870                                                                                                      (*"BRANCH_TARGETS .L_x_65,.L_x_66,.L_x_5"*) ;  /* 0xfffffff406e47949 */ /* 0x01cfea000383ffff */
.L_x_66:
[----:B------:R-:W0:Y:S08]  /*0870*/  LDC.64 R6, c[0x0][0x3c0] ;  /* 0x0000f000ff067b82 */ /* 0x000e300000000a00 */
[----:B------:R-:W1:Y:S08]  /*0880*/  LDC.64 R26, c[0x0][0x3c8] ;  /* 0x0000f200ff1a7b82 */ /* 0x000e700000000a00 */
[----:B------:R-:W2:Y:S01]  /*0890*/  LDC.64 R12, c[0x0][0x3d0] ;  /* 0x0000f400ff0c7b82 */ /* 0x000ea20000000a00 */
[----:B0-----:R-:W-:-:S05]  /*08a0*/  IMAD.WIDE.U32 R6, R2, 0x8, R6 ;  /* 0x0000000802067825 */ /* 0x001fca00078e0006 */
[----:B------:R-:W3:Y:S01]  /*08b0*/  LDG.E.64 R4, desc[UR10][R6.64] ;  /* 0x0000000a06047981 */ /* 0x000ee2000c1e1b00 */
[----:B-1----:R-:W-:Y:S01]  /*08c0*/  IMAD.WIDE.U32 R26, R2, 0x8, R26 ;  /* 0x00000008021a7825 */ /* 0x002fe200078e001a */
[----:B---3--:R-:W-:-:S08]  /*08d0*/  DMUL R4, R4, UR18 ;  /* 0x0000001204047c28 */ /* 0x008fd00008000000 */
[----:B------:R-:W-:-:S07]  /*08e0*/  DFMA R4, R24, R14, R4 ;  /* 0x0000000e1804722b */ /* 0x000fce0000000004 */
[----:B------:R0:W-:Y:S04]  /*08f0*/  STG.E.64 desc[UR10][R6.64], R4 ;  /* 0x0000000406007986 */ /* 0x0001e8000c101b0a */
[----:B------:R-:W3:Y:S01]  /*0900*/  LDG.E.64 R8, desc[UR10][R26.64] ;  /* 0x0000000a1a087981 */ /* 0x000ee2000c1e1b00 */
[----:B------:R-:W-:Y:S01]  /*0910*/  DMUL R10, R22, R14 ;  /* 0x0000000e160a7228 */ /* 0x000fe20000000000 */
[----:B--2---:R-:W-:Y:S01]  /*0920*/  IMAD.WIDE.U32 R12, R2, 0x8, R12 ;  /* 0x00000008020c7825 */ /* 0x004fe200078e000c */
[----:B---3--:R-:W-:-:S08]  /*0930*/  DMUL R8, R8, UR14 ;  /* 0x0000000e08087c28 */ /* 0x008fd00008000000 */
[----:B------:R-:W-:-:S07]  /*0940*/  DFMA R14, R14, R10, R8 ;  /* 0x0000000a0e0e722b */ /* 0x000fce0000000008 */
[----:B------:R1:W-:Y:S04]  /*0950*/  STG.E.64 desc[UR10][R26.64], R14 ;  /* 0x0000000e1a007986 */ /* 0x0003e8000c101b0a */
[----:B------:R-:W2:Y:S04]  /*0960*/  LDG.E.64 R10, desc[UR10][R12.64] ;  /* 0x0000000a0c0a7981 */ /* 0x000ea8000c1e1b00 */
[----:B------:R1:W5:Y:S01]  /*0970*/  LDG.E.64 R8, desc[UR10][R6.64] ;  /* 0x0000000a06087981 */ /* 0x000362000c1e1b00 */
[----:B------:R-:W-:Y:S01]  /*0980*/  DSETP.NEU.AND P2, PT, RZ, UR18, PT ;  /* 0x00000012ff007e2a */ /* 0x000fe2000bf4d000 */
[----:B--2---:R-:W-:-:S04]  /*0990*/  SHF.R.U32.HI R0, RZ, 0x14, R11 ;  /* 0x00000014ff007819 */ /* 0x004fc8000001160b */
[----:B------:R-:W-:-:S05]  /*09a0*/  LOP3.LUT R0, R0, 0x7ff, RZ, 0xc0, !PT ;  /* 0x000007ff00007812 */ /* 0x000fca00078ec0ff */
[----:B0-----:R-:W-:-:S05]  /*09b0*/  VIADD R5, R0, 0xfffffc0c ;  /* 0xfffffc0c00057836 */ /* 0x001fca0000000000 */
[CC--:B------:R-:W-:Y:S02]  /*09c0*/  SHF.L.U32 R3, R10.reuse, R5.reuse, RZ ;  /* 0x000000050a037219 */ /* 0x0c0fe400000006ff */
[----:B------:R-:W-:Y:S02]  /*09d0*/  SHF.L.U64.HI R4, R10, R5, R11 ;  /* 0x000000050a047219 */ /* 0x000fe4000001020b */
[----:B------:R-:W-:-:S04]  /*09e0*/  ISETP.NE.U32.AND P1, PT, R3, RZ, PT ;  /* 0x000000ff0300720c */ /* 0x000fc80003f25070 */
[----:B------:R-:W-:-:S04]  /*09f0*/  ISETP.NE.AND.EX P1, PT, R4, -0x80000000, PT, P1 ;  /* 0x800000000400780c */ /* 0x000fc80003f25310 */
[----:B------:R-:W-:Y:S01]  /*0a00*/  PLOP3.LUT P0, PT, P1, PT, PT, 0x8, 0x80 ;  /* 0x000000000080781c */ /* 0x000fe20000f0e170 */
[----:B-1----:R-:W-:-:S12]  /*0a10*/  @P2 BRA `(.L_x_6) ;  /* 0x00000000001c2947 */ /* 0x002fd80003800000 */
[----:B------:R-:W-:Y:S01]  /*0a20*/  ISETP.GE.AND P2, PT, R11, RZ, PT ;  /* 0x000000ff0b00720c */ /* 0x000fe20003f46270 */
[----:B------:R-:W-:Y:S01]  /*0a30*/  DSETP.NEU.AND P1, PT, |R10|, 0.5, !P1 ;  /* 0x3fe000000a00742a */ /* 0x000fe20004f2d200 */
[----:B------:R-:W-:Y:S02]  /*0a40*/  IMAD.U32 R30, RZ, RZ, UR28 ;  /* 0x0000001cff1e7e24 */ /* 0x000fe4000f8e00ff */
[----:B------:R-:W-:-:S03]  /*0a50*/  IMAD.MOV.U32 R6, RZ, RZ, RZ ;  /* 0x000000ffff067224 */ /* 0x000fc600078e00ff */
[----:B------:R-:W-:-:S06]  /*0a60*/  SEL R7, R30, RZ, P1 ;  /* 0x000000ff1e077207 */ /* 0x000fcc0000800000 */
[----:B------:R-:W-:Y:S01]  /*0a70*/  @!P2 LOP3.LUT R7, R7, 0x7ff00000, RZ, 0xfc, !PT ;  /* 0x7ff000000707a812 */ /* 0x000fe200078efcff */
[----:B------:R-:W-:Y:S06]  /*0a80*/  BRA `(.L_x_7) ;  /* 0x0000000000547947 */ /* 0x000fec0003800000 */
.L_x_6:
[----:B------:R-:W-:Y:S01]  /*0a90*/  DADD R6, -RZ, |UR18| ;  /* 0x40000012ff067e29 */ /* 0x000fe20008000100 */
[----:B------:R-:W-:Y:S01]  /*0aa0*/  BSSY.RECONVERGENT B0, `(.L_x_8) ;  /* 0x0000007000007945 */ /* 0x000fe20003800200 */
[----:B------:R-:W-:Y:S01]  /*0ab0*/  IMAD.MOV.U32 R42, RZ, RZ, R10 ;  /* 0x000000ffff2a7224 */ /* 0x000fe200078e000a */
[----:B------:R-:W-:Y:S01]  /*0ac0*/  MOV R0, 0xb10 ;  /* 0x00000b1000007802 */ /* 0x000fe20000000f00 */
[----:B------:R-:W-:-:S06]  /*0ad0*/  IMAD.MOV.U32 R5, RZ, RZ, R11 ;  /* 0x000000ffff057224 */ /* 0x000fcc00078e000b */
[----:B------:R-:W-:Y:S02]  /*0ae0*/  IMAD.MOV.U32 R28, RZ, RZ, R6 ;  /* 0x000000ffff1c7224 */ /* 0x000fe400078e0006 */
[----:B------:R-:W-:-:S07]  /*0af0*/  IMAD.MOV.U32 R43, RZ, RZ, R7 ;  /* 0x000000ffff2b7224 */ /* 0x000fce00078e0007 */
[----:B-----5:R-:W-:Y:S05]  /*0b00*/  CALL.REL.NOINC `($_Z21updateInputWeightsGPUPdS_S_S_jjjjj17TrainingAlgorithmS_S_S_S_ddddd$__internal_accurate_pow) ;  /* 0x0000001800b07944 */ /* 0x020fea0003c00000 */
[----:B------:R-:W-:Y:S05]  /*0b10*/  BSYNC.RECONVERGENT B0 ;  /* 0x0000000000007941 */ /* 0x000fea0003800200 */
.L_x_8:
[----:B------:R-:W0:Y:S01]  /*0b20*/  LDC R30, c[0x0][0x3ec] ;  /* 0x0000fb00ff1e7b82 */ /* 0x000e220000000800 */
[----:B------:R-:W1:Y:S01]  /*0b30*/  FRND.F64.TRUNC R6, R10 ;  /* 0x0000000a00067313 */ /* 0x000e62000030d800 */
[----:B------:R-:W-:Y:S01]  /*0b40*/  DADD R28, -RZ, -R26 ;  /* 0x00000000ff1c7229 */ /* 0x000fe2000000091a */
[----:B------:R-:W-:-:S09]  /*0b50*/  PLOP3.LUT P1, PT, P0, PT, PT, 0x80, 0x8 ;  /* 0x000000000008781c */ /* 0x000fd2000072f070 */
[----:B------:R-:W-:Y:S02]  /*0b60*/  FSEL R5, R28, R26, P0 ;  /* 0x0000001a1c057208 */ /* 0x000fe40000000000 */
[----:B------:R-:W-:Y:S01]  /*0b70*/  FSEL R28, R29, R27, P0 ;  /* 0x0000001b1d1c7208 */ /* 0x000fe20000000000 */
[----:B-1----:R-:W-:Y:S01]  /*0b80*/  DSETP.NEU.AND P2, PT, R10, R6, PT ;  /* 0x000000060a00722a */ /* 0x002fe20003f4d000 */
[----:B0-----:R-:W-:-:S04]  /*0b90*/  ISETP.GE.AND P3, PT, R30, RZ, PT ;  /* 0x000000ff1e00720c */ /* 0x001fc80003f66270 */
[----:B------:R-:W-:Y:S02]  /*0ba0*/  FSEL R6, R5, R26, !P3 ;  /* 0x0000001a05067208 */ /* 0x000fe40005800000 */
[----:B------:R-:W-:-:S07]  /*0bb0*/  FSEL R7, R28, R27, !P3 ;  /* 0x0000001b1c077208 */ /* 0x000fce0005800000 */
[----:B------:R-:W-:Y:S02]  /*0bc0*/  @!P3 FSEL R6, R6, RZ, !P2 ;  /* 0x000000ff0606b208 */ /* 0x000fe40005000000 */
[----:B------:R-:W-:-:S07]  /*0bd0*/  @!P3 FSEL R7, R7, -QNAN , !P2 ;  /* 0xfff800000707b808 */ /* 0x000fce0005000000 */
.L_x_7:
[----:B------:R-:W0:Y:S01]  /*0be0*/  LDC.64 R28, c[0x0][0x3e8] ;  /* 0x0000fa00ff1c7b82 */ /* 0x000e220000000a00 */
[----:B------:R-:W-:Y:S01]  /*0bf0*/  BSSY.RECONVERGENT B0, `(.L_x_9) ;  /* 0x000001d000007945 */ /* 0x000fe20003800200 */
[----:B0-----:R-:W-:-:S10]  /*0c00*/  DADD R26, R10, R28 ;  /* 0x000000000a1a7229 */ /* 0x001fd4000000001c */
[----:B------:R-:W-:-:S04]  /*0c10*/  LOP3.LUT R26, R27, 0x7ff00000, RZ, 0xc0, !PT ;  /* 0x7ff000001b1a7812 */ /* 0x000fc800078ec0ff */
[----:B------:R-:W-:-:S13]  /*0c20*/  ISETP.NE.AND P2, PT, R26, 0x7ff00000, PT ;  /* 0x7ff000001a00780c */ /* 0x000fda0003f45270 */
[----:B------:R-:W-:Y:S05]  /*0c30*/  @P2 BRA `(.L_x_10) ;  /* 0x0000000000602947 */ /* 0x000fea0003800000 */
[----:B------:R-:W-:-:S06]  /*0c40*/  DSETP.NAN.AND P2, PT, R10, R10, PT ;  /* 0x0000000a0a00722a */ /* 0x000fcc0003f48000 */
[----:B------:R-:W-:-:S14]  /*0c50*/  DSETP.NUM.AND P2, PT, R28, R28, !P2 ;  /* 0x0000001c1c00722a */ /* 0x000fdc0005747000 */
[----:B------:R-:W-:Y:S01]  /*0c60*/  @!P2 DADD R6, R10, R28 ;  /* 0x000000000a06a229 */ /* 0x000fe2000000001c */
[----:B------:R-:W-:Y:S10]  /*0c70*/  @!P2 BRA `(.L_x_10) ;  /* 0x000000000050a947 */ /* 0x000ff40003800000 */
[----:B------:R-:W-:Y:S01]  /*0c80*/  DSETP.NEU.AND P2, PT, |R10|, +INF , PT ;  /* 0x7ff000000a00742a */ /* 0x000fe20003f4d200 */
[----:B------:R-:W-:-:S13]  /*0c90*/  IMAD.U32 R0, RZ, RZ, UR4 ;  /* 0x00000004ff007e24 */ /* 0x000fda000f8e00ff */
[----:B------:R-:W-:Y:S01]  /*0ca0*/  @!P2 ISETP.GE.AND P4, PT, R11, RZ, PT ;  /* 0x000000ff0b00a20c */ /* 0x000fe20003f86270 */
[----:B------:R-:W-:Y:S01]  /*0cb0*/  @!P2 DSETP.NEU.AND P3, PT, R28, -1, PT ;  /* 0xbff000001c00a42a */ /* 0x000fe20003f6d000 */
[----:B------:R-:W-:Y:S01]  /*0cc0*/  @!P2 LOP3.LUT R0, R0, 0x7ff00000, RZ, 0x3c, !PT ;  /* 0x7ff000000000a812 */ /* 0x000fe200078e3cff */
[----:B------:R-:W-:-:S03]  /*0cd0*/  @!P2 IMAD.MOV.U32 R6, RZ, RZ, RZ ;  /* 0x000000ffff06a224 */ /* 0x000fc600078e00ff */
[----:B------:R-:W-:-:S04]  /*0ce0*/  @!P2 SEL R0, R0, UR4, !P4 ;  /* 0x000000040000ac07 */ /* 0x000fc8000e000000 */
[----:B------:R-:W-:Y:S01]  /*0cf0*/  @!P2 SEL R7, R0, 0x3ff00000, P3 ;  /* 0x3ff000000007a807 */ /* 0x000fe20001800000 */
[----:B------:R-:W-:Y:S06]  /*0d00*/  @!P2 BRA `(.L_x_10) ;  /* 0x00000000002ca947 */ /* 0x000fec0003800000 */
[----:B------:R-:W-:-:S14]  /*0d10*/  DSETP.NEU.AND P2, PT, |R28|, +INF , PT ;  /* 0x7ff000001c00742a */ /* 0x000fdc0003f4d200 */
[----:B------:R-:W-:Y:S05]  /*0d20*/  @P2 BRA `(.L_x_10) ;  /* 0x0000000000242947 */ /* 0x000fea0003800000 */
[C---:B------:R-:W-:Y:S01]  /*0d30*/  ISETP.GE.AND P2, PT, R11.reuse, RZ, PT ;  /* 0x000000ff0b00720c */ /* 0x040fe20003f46270 */
[----:B------:R-:W-:Y:S01]  /*0d40*/  IMAD.MOV.U32 R6, RZ, RZ, RZ ;  /* 0x000000ffff067224 */ /* 0x000fe200078e00ff */
[----:B------:R-:W-:Y:S02]  /*0d50*/  LOP3.LUT R0, R11, 0x7fffffff, RZ, 0xc0, !PT ;  /* 0x7fffffff0b007812 */ /* 0x000fe400078ec0ff */
[----:B------:R-:W-:Y:S02]  /*0d60*/  SEL R7, RZ, 0x7ff00000, !P2 ;  /* 0x7ff00000ff077807 */ /* 0x000fe40005000000 */
[----:B------:R-:W-:Y:S02]  /*0d70*/  ISETP.GE.AND P3, PT, R30, RZ, PT ;  /* 0x000000ff1e00720c */ /* 0x000fe40003f66270 */
[----:B------:R-:W-:Y:S01]  /*0d80*/  ISETP.NE.AND P2, PT, R0, 0x3fe00000, PT ;  /* 0x3fe000000000780c */ /* 0x000fe20003f45270 */
[----:B------:R-:W-:-:S05]  /*0d90*/  VIADD R0, R7, 0x80000000 ;  /* 0x8000000007007836 */ /* 0x000fca0000000000 */
[----:B------:R-:W-:-:S05]  /*0da0*/  SEL R0, R0, R7, P2 ;  /* 0x0000000700007207 */ /* 0x000fca0001000000 */
[----:B------:R-:W-:-:S07]  /*0db0*/  @!P3 SEL R7, R0, R7, P1 ;  /* 0x000000070007b207 */ /* 0x000fce0000800000 */
.L_x_10:
[----:B------:R-:W-:Y:S05]  /*0dc0*/  BSYNC.RECONVERGENT B0 ;  /* 0x0000000000007941 */ /* 0x000fea0003800200 */
.L_x_9:
[----:B------:R-:W-:-:S14]  /*0dd0*/  DSETP.NEU.AND P1, PT, RZ, UR14, PT ;  /* 0x0000000eff007e2a */ /* 0x000fdc000bf2d000 */
[----:B------:R-:W-:Y:S05]  /*0de0*/  @P1 BRA `(.L_x_11) ;  /* 0x0000000000241947 */ /* 0x000fea0003800000 */
[----:B------:R-:W-:Y:S01]  /*0df0*/  ISETP.NE.U32.AND P0, PT, R3, RZ, PT ;  /* 0x000000ff0300720c */ /* 0x000fe20003f05070 */
[----:B------:R-:W-:Y:S01]  /*0e00*/  IMAD.U32 R32, RZ, RZ, UR29 ;  /* 0x0000001dff207e24 */ /* 0x000fe2000f8e00ff */
[----:B------:R-:W-:Y:S01]  /*0e10*/  ISETP.GE.AND P1, PT, R11, RZ, PT ;  /* 0x000000ff0b00720c */ /* 0x000fe20003f26270 */
[----:B------:R-:W-:Y:S01]  /*0e20*/  IMAD.MOV.U32 R26, RZ, RZ, RZ ;  /* 0x000000ffff1a7224 */ /* 0x000fe200078e00ff */
[----:B------:R-:W-:-:S13]  /*0e30*/  ISETP.NE.AND.EX P0, PT, R4, -0x80000000, PT, P0 ;  /* 0x800000000400780c */ /* 0x000fda0003f05300 */
[----:B------:R-:W-:-:S06]  /*0e40*/  DSETP.NEU.AND P0, PT, |R10|, 0.5, !P0 ;  /* 0x3fe000000a00742a */ /* 0x000fcc000470d200 */
[----:B------:R-:W-:-:S04]  /*0e50*/  SEL R27, R32, RZ, P0 ;  /* 0x000000ff201b7207 */ /* 0x000fc80000000000 */
[----:B------:R-:W-:Y:S01]  /*0e60*/  @!P1 LOP3.LUT R27, R27, 0x7ff00000, RZ, 0xfc, !PT ;  /* 0x7ff000001b1b9812 */ /* 0x000fe200078efcff */
[----:B------:R-:W-:Y:S06]  /*0e70*/  BRA `(.L_x_12) ;  /* 0x0000000000587947 */ /* 0x000fec0003800000 */
.L_x_11:
        /* <DEDUP_REMOVED lines=9> */
.L_x_13:
[----:B------:R-:W0:Y:S01]  /*0f10*/  LDC R32, c[0x0][0x3f4] ;  /* 0x0000fd00ff207b82 */ /* 0x000e220000000800 */
[----:B------:R-:W1:Y:S01]  /*0f20*/  FRND.F64.TRUNC R28, R10 ;  /* 0x0000000a001c7313 */ /* 0x000e62000030d800 */
[----:B------:R-:W-:Y:S01]  /*0f30*/  DADD R30, -RZ, -R26 ;  /* 0x00000000ff1e7229 */ /* 0x000fe2000000091a */
[----:B------:R-:W-:-:S04]  /*0f40*/  ISETP.NE.U32.AND P1, PT, R3, RZ, PT ;  /* 0x000000ff0300720c */ /* 0x000fc80003f25070 */
[----:B------:R-:W-:-:S05]  /*0f50*/  ISETP.NE.AND.EX P1, PT, R4, -0x80000000, PT, P1 ;  /* 0x800000000400780c */ /* 0x000fca0003f25310 */
[----:B------:R-:W-:Y:S02]  /*0f60*/  FSEL R3, R30, R26, !P1 ;  /* 0x0000001a1e037208 */ /* 0x000fe40004800000 */
[----:B------:R-:W-:Y:S01]  /*0f70*/  FSEL R30, R31, R27, !P1 ;  /* 0x0000001b1f1e7208 */ /* 0x000fe20004800000 */
[----:B-1----:R-:W-:Y:S01]  /*0f80*/  DSETP.NEU.AND P1, PT, R10, R28, PT ;  /* 0x0000001c0a00722a */ /* 0x002fe20003f2d000 */
[----:B0-----:R-:W-:-:S04]  /*0f90*/  ISETP.GE.AND P2, PT, R32, RZ, PT ;  /* 0x000000ff2000720c */ /* 0x001fc80003f46270 */
[----:B------:R-:W-:Y:S02]  /*0fa0*/  FSEL R26, R3, R26, !P2 ;  /* 0x0000001a031a7208 */ /* 0x000fe40005000000 */
[----:B------:R-:W-:-:S07]  /*0fb0*/  FSEL R27, R30, R27, !P2 ;  /* 0x0000001b1e1b7208 */ /* 0x000fce0005000000 */
[----:B------:R-:W-:Y:S02]  /*0fc0*/  @!P2 FSEL R26, R26, RZ, !P1 ;  /* 0x000000ff1a1aa208 */ /* 0x000fe40004800000 */
[----:B------:R-:W-:-:S07]  /*0fd0*/  @!P2 FSEL R27, R27, -QNAN , !P1 ;  /* 0xfff800001b1ba808 */ /* 0x000fce0004800000 */
.L_x_12:
        /* <DEDUP_REMOVED lines=14> */
[----:B------:R-:W-:Y:S02]  /*10c0*/  @!P2 LOP3.LUT R0, R0, 0x7ff00000, RZ, 0x3c, !PT ;  /* 0x7ff000000000a812 */ /* 0x000fe400078e3cff */
[----:B------:R-:W-:Y:S02]  /*10d0*/  @!P2 MOV R26, RZ ;  /* 0x000000ff001aa202 */ /* 0x000fe40000000f00 */
        /* <DEDUP_REMOVED lines=14> */
.L_x_15:
[----:B------:R-:W-:Y:S05]  /*11c0*/  BSYNC.RECONVERGENT B0 ;  /* 0x0000000000007941 */ /* 0x000fea0003800200 */
.L_x_14:
[----:B------:R-:W-:Y:S01]  /*11d0*/  DADD R26, -R26, 1 ;  /* 0x3ff000001a1a7429 */ /* 0x000fe20000000100 */
[----:B------:R-:W-:Y:S01]  /*11e0*/  FSETP.GEU.AND P2, PT, |R15|, 6.5827683646048100446e-37, PT ;  /* 0x036000000f00780b */ /* 0x000fe20003f4e200 */
[----:B------:R-:W-:Y:S01]  /*11f0*/  DSETP.NEU.AND P1, PT, R10, RZ, PT ;  /* 0x000000ff0a00722a */ /* 0x000fe20003f2d000 */
[----:B------:R-:W-:Y:S01]  /*1200*/  BSSY.RECONVERGENT B0, `(.L_x_16) ;  /* 0x0000019000007945 */ /* 0x000fe20003800200 */
[----:B------:R-:W-:Y:S01]  /*1210*/  DSETP.NEU.AND P0, PT, R4, 1, PT ;  /* 0x3ff000000400742a */ /* 0x000fe20003f0d000 */
[----:B------:R-:W-:-:S05]  /*1220*/  IMAD.MOV.U32 R4, RZ, RZ, 0x1 ;  /* 0x00000001ff047424 */ /* 0x000fca00078e00ff */
[----:B------:R-:W-:Y:S02]  /*1230*/  FSEL R27, R27, RZ, P1 ;  /* 0x000000ff1b1b7208 */ /* 0x000fe40000800000 */
[----:B------:R-:W-:Y:S02]  /*1240*/  FSEL R26, R26, RZ, P1 ;  /* 0x000000ff1a1a7208 */ /* 0x000fe40000800000 */
[----:B------:R-:W-:Y:S02]  /*1250*/  FSEL R27, R27, RZ, P0 ;  /* 0x000000ff1b1b7208 */ /* 0x000fe40000000000 */
[----:B------:R-:W-:Y:S02]  /*1260*/  FSEL R26, R26, RZ, P0 ;  /* 0x000000ff1a1a7208 */ /* 0x000fe40000000000 */
[----:B------:R-:W0:Y:S04]  /*1270*/  MUFU.RCP64H R5, R27 ;  /* 0x0000001b00057308 */ /* 0x000e280000001800 */
[----:B0-----:R-:W-:-:S08]  /*1280*/  DFMA R28, -R26, R4, 1 ;  /* 0x3ff000001a1c742b */ /* 0x001fd00000000104 */
[----:B------:R-:W-:-:S08]  /*1290*/  DFMA R28, R28, R28, R28 ;  /* 0x0000001c1c1c722b */ /* 0x000fd0000000001c */
[----:B------:R-:W-:-:S08]  /*12a0*/  DFMA R28, R4, R28, R4 ;  /* 0x0000001c041c722b */ /* 0x000fd00000000004 */
[----:B------:R-:W-:-:S08]  /*12b0*/  DFMA R4, -R26, R28, 1 ;  /* 0x3ff000001a04742b */ /* 0x000fd0000000011c */
[----:B------:R-:W-:-:S08]  /*12c0*/  DFMA R4, R28, R4, R28 ;  /* 0x000000041c04722b */ /* 0x000fd0000000001c */
[----:B------:R-:W-:-:S08]  /*12d0*/  DMUL R28, R14, R4 ;  /* 0x000000040e1c7228 */ /* 0x000fd00000000000 */
[----:B------:R-:W-:-:S08]  /*12e0*/  DFMA R30, -R26, R28, R14 ;  /* 0x0000001c1a1e722b */ /* 0x000fd0000000010e */
[----:B------:R-:W-:-:S10]  /*12f0*/  DFMA R4, R4, R30, R28 ;  /* 0x0000001e0404722b */ /* 0x000fd4000000001c */
[----:B------:R-:W-:-:S05]  /*1300*/  FFMA R0, RZ, R27, R5 ;  /* 0x0000001bff007223 */ /* 0x000fca0000000005 */
[----:B------:R-:W-:-:S13]  /*1310*/  FSETP.GT.AND P0, PT, |R0|, 1.469367938527859385e-39, PT ;  /* 0x001000000000780b */ /* 0x000fda0003f04200 */
[----:B------:R-:W-:Y:S05]  /*1320*/  @P0 BRA P2, `(.L_x_17) ;  /* 0x0000000000180947 */ /* 0x000fea0001000000 */
[----:B------:R-:W-:Y:S01]  /*1330*/  IMAD.MOV.U32 R30, RZ, RZ, R14 ;  /* 0x000000ffff1e7224 */ /* 0x000fe200078e000e */
[----:B------:R-:W-:Y:S01]  /*1340*/  MOV R0, 0x1370 ;  /* 0x0000137000007802 */ /* 0x000fe20000000f00 */
[----:B------:R-:W-:-:S07]  /*1350*/  IMAD.MOV.U32 R31, RZ, RZ, R15 ;  /* 0x000000ffff1f7224 */ /* 0x000fce00078e000f */
[----:B-----5:R-:W-:Y:S05]  /*1360*/  CALL.REL.NOINC `($__internal_0_$__cuda_sm20_div_rn_f64_full) ;  /* 0x00000008007c7944 */ /* 0x020fea0003c00000 */
[----:B------:R-:W-:Y:S02]  /*1370*/  IMAD.MOV.U32 R4, RZ, RZ, R32 ;  /* 0x000000ffff047224 */ /* 0x000fe400078e0020 */
[----:B------:R-:W-:-:S07]  /*1380*/  IMAD.MOV.U32 R5, RZ, RZ, R33 ;  /* 0x000000ffff057224 */ /* 0x000fce00078e0021 */
.L_x_17:
[----:B------:R-:W-:Y:S05]  /*1390*/  BSYNC.RECONVERGENT B0 ;  /* 0x0000000000007941 */ /* 0x000fea0003800200 */
.L_x_16:
[----:B------:R-:W0:Y:S01]  /*13a0*/  LDC.64 R14, c[0x0][0x3e8] ;  /* 0x0000fa00ff0e7b82 */ /* 0x000e220000000a00 */
[----:B------:R-:W-:Y:S01]  /*13b0*/  DADD R6, -R6, 1 ;  /* 0x3ff0000006067429 */ /* 0x000fe20000000100 */
[----:B------:R-:W-:Y:S01]  /*13c0*/  BSSY.RECONVERGENT B0, `(.L_x_18) ;  /* 0x000001e000007945 */ /* 0x000fe20003800200 */
[----:B------:R-:W-:-:S07]  /*13d0*/  DADD R10, R10, 1 ;  /* 0x3ff000000a0a7429 */ /* 0x000fce0000000000 */
[----:B------:R1:W-:Y:S01]  /*13e0*/  STG.E.64 desc[UR10][R12.64], R10 ;  /* 0x0000000a0c007986 */ /* 0x0003e2000c101b0a */
[----:B------:R-:W-:Y:S01]  /*13f0*/  FSEL R6, R6, RZ, P1 ;  /* 0x000000ff06067208 */ /* 0x000fe20000800000 */
[----:B0-----:R-:W-:Y:S01]  /*1400*/  DSETP.NEU.AND P0, PT, R14, 1, PT ;  /* 0x3ff000000e00742a */ /* 0x001fe20003f0d000 */
[----:B------:R-:W-:Y:S02]  /*1410*/  FSEL R14, R7, RZ, P1 ;  /* 0x000000ff070e7208 */ /* 0x000fe40000800000 */
[----:B-----5:R-:W-:-:S03]  /*1420*/  FSETP.GEU.AND P1, PT, |R9|, 6.5827683646048100446e-37, PT ;  /* 0x036000000900780b */ /* 0x020fc60003f2e200 */
[----:B------:R-:W-:Y:S02]  /*1430*/  FSEL R15, R14, RZ, P0 ;  /* 0x000000ff0e0f7208 */ /* 0x000fe40000000000 */
[----:B------:R-:W-:Y:S01]  /*1440*/  FSEL R14, R6, RZ, P0 ;  /* 0x000000ff060e7208 */ /* 0x000fe20000000000 */
[----:B------:R-:W-:Y:S01]  /*1450*/  IMAD.MOV.U32 R6, RZ, RZ, 0x1 ;  /* 0x00000001ff067424 */ /* 0x000fe200078e00ff */
[----:B------:R-:W0:Y:S05]  /*1460*/  MUFU.RCP64H R7, R15 ;  /* 0x0000000f00077308 */ /* 0x000e2a0000001800 */
        /* <DEDUP_REMOVED lines=10> */
[----:B-1----:R-:W-:Y:S05]  /*1510*/  @P0 BRA P1, `(.L_x_19) ;  /* 0x0000000000200947 */ /* 0x002fea0000800000 */
[----:B------:R-:W-:Y:S01]  /*1520*/  IMAD.MOV.U32 R30, RZ, RZ, R8 ;  /* 0x000000ffff1e7224 */ /* 0x000fe200078e0008 */
[----:B------:R-:W-:Y:S01]  /*1530*/  MOV R0, 0x1580 ;  /* 0x0000158000007802 */ /* 0x000fe20000000f00 */
[----:B------:R-:W-:Y:S02]  /*1540*/  IMAD.MOV.U32 R31, RZ, RZ, R9 ;  /* 0x000000ffff1f7224 */ /* 0x000fe400078e0009 */
[----:B------:R-:W-:Y:S02]  /*1550*/  IMAD.MOV.U32 R26, RZ, RZ, R14 ;  /* 0x000000ffff1a7224 */ /* 0x000fe400078e000e */
[----:B------:R-:W-:-:S07]  /*1560*/  IMAD.MOV.U32 R27, RZ, RZ, R15 ;  /* 0x000000ffff1b7224 */ /* 0x000fce00078e000f */
[----:B------:R-:W-:Y:S05]  /*1570*/  CALL.REL.NOINC `($__internal_0_$__cuda_sm20_div_rn_f64_full) ;  /* 0x0000000400f87944 */ /* 0x000fea0003c00000 */
[----:B------:R-:W-:Y:S02]  /*1580*/  IMAD.MOV.U32 R6, RZ, RZ, R32 ;  /* 0x000000ffff067224 */ /* 0x000fe400078e0020 */
[----:B------:R-:W-:-:S07]  /*1590*/  IMAD.MOV.U32 R7, RZ, RZ, R33 ;  /* 0x000000ffff077224 */ /* 0x000fce00078e0021 */
.L_x_19:
[----:B------:R-:W-:Y:S05]  /*15a0*/  BSYNC.RECONVERGENT B0 ;  /* 0x0000000000007941 */ /* 0x000fea0003800200 */
.L_x_18:
[----:B------:R-:W-:Y:S01]  /*15b0*/  DADD R12, R4, UR16 ;  /* 0x00000010040c7e29 */ /* 0x000fe20008000000 */
[----:B------:R-:W-:Y:S01]  /*15c0*/  IMAD.MOV.U32 R10, RZ, RZ, 0x0 ;  /* 0x00000000ff0a7424 */ /* 0x000fe200078e00ff */
[----:B------:R-:W-:Y:S01]  /*15d0*/  DMUL R30, R6, UR12 ;  /* 0x0000000c061e7c28 */ /* 0x000fe20008000000 */
[----:B------:R-:W-:Y:S01]  /*15e0*/  IMAD.MOV.U32 R11, RZ, RZ, 0x3fd80000 ;  /* 0x3fd80000ff0b7424 */ /* 0x000fe200078e00ff */
[----:B------:R-:W-:Y:S02]  /*15f0*/  BSSY.RECONVERGENT B0, `(.L_x_20) ;  /* 0x0000019000007945 */ /* 0x000fe40003800200 */
[----:B------:R-:W0:Y:S04]  /*1600*/  MUFU.RSQ64H R5, R13 ;  /* 0x0000000d00057308 */ /* 0x000e280000001c00 */
[----:B------:R-:W-:-:S05]  /*1610*/  VIADD R4, R13, 0xfcb00000 ;  /* 0xfcb000000d047836 */ /* 0x000fca0000000000 */
[----:B------:R-:W-:Y:S01]  /*1620*/  ISETP.GE.U32.AND P0, PT, R4, 0x7ca00000, PT ;  /* 0x7ca000000400780c */ /* 0x000fe20003f06070 */
[----:B0-----:R-:W-:-:S08]  /*1630*/  DMUL R8, R4, R4 ;  /* 0x0000000404087228 */ /* 0x001fd00000000000 */
        /* <DEDUP_REMOVED lines=9> */
[----:B------:R-:W-:Y:S10]  /*16d0*/  @!P0 BRA `(.L_x_21) ;  /* 0x0000000000288947 */ /* 0x000ff40003800000 */
[----:B------:R-:W-:Y:S01]  /*16e0*/  MOV R0, R8 ;  /* 0x0000000800007202 */ /* 0x000fe20000000f00 */
[----:B------:R-:W-:Y:S02]  /*16f0*/  IMAD.MOV.U32 R7, RZ, RZ, R13 ;  /* 0x000000ffff077224 */ /* 0x000fe400078e000d */
[----:B------:R-:W-:Y:S01]  /*1700*/  IMAD.MOV.U32 R3, RZ, RZ, R4 ;  /* 0x000000ffff037224 */ /* 0x000fe200078e0004 */
[----:B------:R-:W-:Y:S01]  /*1710*/  MOV R4, 0x1780 ;  /* 0x0000178000047802 */ /* 0x000fe20000000f00 */
[----:B------:R-:W-:Y:S02]  /*1720*/  IMAD.MOV.U32 R6, RZ, RZ, R12 ;  /* 0x000000ffff067224 */ /* 0x000fe400078e000c */
[----:B------:R-:W-:Y:S02]  /*1730*/  IMAD.MOV.U32 R8, RZ, RZ, R26 ;  /* 0x000000ffff087224 */ /* 0x000fe400078e001a */
[----:B------:R-:W-:Y:S02]  /*1740*/  IMAD.MOV.U32 R9, RZ, RZ, R27 ;  /* 0x000000ffff097224 */ /* 0x000fe400078e001b */
[----:B------:R-:W-:-:S02]  /*1750*/  IMAD.MOV.U32 R10, RZ, RZ, R14 ;  /* 0x000000ffff0a7224 */ /* 0x000fc400078e000e */
[----:B------:R-:W-:-:S07]  /*1760*/  IMAD.MOV.U32 R13, RZ, RZ, R11 ;  /* 0x000000ffff0d7224 */ /* 0x000fce00078e000b */
[----:B------:R-:W-:Y:S05]  /*1770*/  CALL.REL.NOINC `($__internal_1_$__cuda_sm20_dsqrt_rn_f64_mediumpath_v1) ;  /* 0x0000000800e87944 */ /* 0x000fea0003c00000 */
.L_x_21:
[----:B------:R-:W-:Y:S05]  /*1780*/  BSYNC.RECONVERGENT B0 ;  /* 0x0000000000007941 */ /* 0x000fea0003800200 */
.L_x_20:
        /* <DEDUP_REMOVED lines=21> */
.L_x_23:
[----:B------:R-:W-:Y:S05]  /*18e0*/  BSYNC.RECONVERGENT B0 ;  /* 0x0000000000007941 */ /* 0x000fea0003800200 */
.L_x_22:
[----:B------:R-:W-:Y:S05]  /*18f0*/  BRA `(.L_x_5) ;  /* 0x0000000000e87947 */ /* 0x000fea0003800000 */
.L_x_65:
[----:B------:R-:W0:Y:S02]  /*1900*/  LDC.64 R4, c[0x0][0x3b8] ;  /* 0x0000ee00ff047b82 */ /* 0x000e240000000a00 */
[----:B0-----:R-:W-:-:S05]  /*1910*/  IMAD.WIDE.U32 R34, R2, 0x8, R4 ;  /* 0x0000000802227825 */ /* 0x001fca00078e0004 */
[----:B------:R-:W2:Y:S01]  /*1920*/  LDG.E.64 R4, desc[UR10][R34.64] ;  /* 0x0000000a22047981 */ /* 0x000ea2000c1e1b00 */
[----:B------:R-:W-:Y:S01]  /*1930*/  DMUL R6, R20, R14 ;  /* 0x0000000e14067228 */ /* 0x000fe20000000000 */
[----:B------:R-:W-:Y:S01]  /*1940*/  IMAD.MOV.U32 R10, RZ, RZ, 0x0 ;  /* 0x00000000ff0a7424 */ /* 0x000fe200078e00ff */
[----:B------:R-:W-:Y:S01]  /*1950*/  BSSY.RECONVERGENT B0, `(.L_x_24) ;  /* 0x000001e000007945 */ /* 0x000fe20003800200 */
[----:B------:R-:W-:Y:S01]  /*1960*/  IMAD.MOV.U32 R11, RZ, RZ, 0x3fd80000 ;  /* 0x3fd80000ff0b7424 */ /* 0x000fe200078e00ff */
[----:B------:R-:W-:Y:S02]  /*1970*/  DMUL R30, R14, UR12 ;  /* 0x0000000c0e1e7c28 */ /* 0x000fe40008000000 */
[----:B--2---:R-:W-:-:S08]  /*1980*/  DMUL R4, R4, UR20 ;  /* 0x0000001404047c28 */ /* 0x004fd00008000000 */
[----:B------:R-:W-:-:S07]  /*1990*/  DFMA R26, R14, R6, R4 ;  /* 0x000000060e1a722b */ /* 0x000fce0000000004 */
        /* <DEDUP_REMOVED lines=17> */
[----:B------:R-:W-:Y:S01]  /*1ab0*/  MOV R7, R9 ;  /* 0x0000000900077202 */ /* 0x000fe20000000f00 */
[----:B------:R-:W-:Y:S01]  /*1ac0*/  IMAD.MOV.U32 R3, RZ, RZ, R4 ;  /* 0x000000ffff037224 */ /* 0x000fe200078e0004 */
[----:B------:R-:W-:Y:S01]  /*1ad0*/  MOV R4, 0x1b30 ;  /* 0x00001b3000047802 */ /* 0x000fe20000000f00 */
[----:B------:R-:W-:Y:S02]  /*1ae0*/  IMAD.MOV.U32 R0, RZ, RZ, R28 ;  /* 0x000000ffff007224 */ /* 0x000fe400078e001c */
[----:B------:R-:W-:Y:S02]  /*1af0*/  IMAD.MOV.U32 R8, RZ, RZ, R32 ;  /* 0x000000ffff087224 */ /* 0x000fe400078e0020 */
[----:B------:R-:W-:Y:S02]  /*1b00*/  IMAD.MOV.U32 R9, RZ, RZ, R33 ;  /* 0x000000ffff097224 */ /* 0x000fe400078e0021 */
[----:B------:R-:W-:-:S07]  /*1b10*/  IMAD.MOV.U32 R15, RZ, RZ, R11 ;  /* 0x000000ffff0f7224 */ /* 0x000fce00078e000b */
[----:B------:R-:W-:Y:S05]  /*1b20*/  CALL.REL.NOINC `($__internal_1_$__cuda_sm20_dsqrt_rn_f64_mediumpath_v1) ;  /* 0x0000000400fc7944 */ /* 0x000fea0003c00000 */
.L_x_25:
[----:B------:R-:W-:Y:S05]  /*1b30*/  BSYNC.RECONVERGENT B0 ;  /* 0x0000000000007941 */ /* 0x000fea0003800200 */
.L_x_24:
        /* <DEDUP_REMOVED lines=21> */
.L_x_26:
[----:B------:R-:W-:Y:S05]  /*1c90*/  BSYNC.RECONVERGENT B0 ;  /* 0x0000000000007941 */ /* 0x000fea0003800200 */
.L_x_5:
[----:B------:R-:W0:Y:S01]  /*1ca0*/  LDC.64 R6, c[0x0][0x388] ;  /* 0x0000e200ff067b82 */ /* 0x000e220000000a00 */
[----:B------:R1:W-:Y:S01]  /*1cb0*/  STG.E.64 desc[UR10][R16.64], R4 ;  /* 0x0000000410007986 */ /* 0x0003e2000c101b0a */
[----:B0-----:R-:W-:-:S05]  /*1cc0*/  IMAD.WIDE.U32 R6, R2, 0x8, R6 ;  /* 0x0000000802067825 */ /* 0x001fca00078e0006 */
[----:B------:R-:W2:Y:S01]  /*1cd0*/  LDG.E.64 R8, desc[UR10][R6.64] ;  /* 0x0000000a06087981 */ /* 0x000ea2000c1e1b00 */
[----:B------:R-:W-:Y:S01]  /*1ce0*/  UIADD3 UR5, UPT, UPT, UR5, 0x1, URZ ;  /* 0x0000000105057890 */ /* 0x000fe2000fffe0ff */
[----:B------:R-:W-:Y:S01]  /*1cf0*/  VIADD R2, R2, UR9 ;  /* 0x0000000902027c36 */ /* 0x000fe20008000000 */
[----:B------:R-:W-:Y:S02]  /*1d00*/  UIADD3 UR8, UPT, UPT, UR8, 0x1, URZ ;  /* 0x0000000108087890 */ /* 0x000fe4000fffe0ff */
[----:B------:R-:W-:Y:S01]  /*1d10*/  UISETP.NE.AND UP0, UPT, UR5, 0x1, UPT ;  /* 0x000000010500788c */ /* 0x000fe2000bf05270 */
[----:B--2---:R-:W-:-:S07]  /*1d20*/  DADD R8, R4, R8 ;  /* 0x0000000004087229 */ /* 0x004fce0000000008 */
[----:B------:R1:W-:Y:S01]  /*1d30*/  STG.E.64 desc[UR10][R6.64], R8 ;  /* 0x0000000806007986 */ /* 0x0003e2000c101b0a */
[----:B------:R-:W-:Y:S05]  /*1d40*/  BRA.U UP0, `(.L_x_27) ;  /* 0xffffffe5007c7547 */ /* 0x000fea000b83ffff */
[----:B------:R-:W-:Y:S05]  /*1d50*/  EXIT ;  /* 0x000000000000794d */ /* 0x000fea0003800000 */
        .weak           $__internal_0_$__cuda_sm20_div_rn_f64_full
        .type           $__internal_0_$__cuda_sm20_div_rn_f64_full,@function
        .size           $__internal_0_$__cuda_sm20_div_rn_f64_full,($__internal_1_$__cuda_sm20_dsqrt_rn_f64_mediumpath_v1 - $__internal_0_$__cuda_sm20_div_rn_f64_full)
$__internal_0_$__cuda_sm20_div_rn_f64_full:
[C---:B------:R-:W-:Y:S01]  /*1d60*/  FSETP.GEU.AND P0, PT, |R27|.reuse, 1.469367938527859385e-39, PT ;  /* 0x001000001b00780b */ /* 0x040fe20003f0e200 */
[----:B------:R-:W-:Y:S01]  /*1d70*/  IMAD.MOV.U32 R34, RZ, RZ, 0x1 ;  /* 0x00000001ff227424 */ /* 0x000fe200078e00ff */
[----:B------:R-:W-:Y:S01]  /*1d80*/  LOP3.LUT R14, R27, 0x800fffff, RZ, 0xc0, !PT ;  /* 0x800fffff1b0e7812 */ /* 0x000fe200078ec0ff */
[----:B------:R-:W-:Y:S01]  /*1d90*/  BSSY.RECONVERGENT B1, `(.L_x_28) ;  /* 0x0000055000017945 */ /* 0x000fe20003800200 */
[C---:B------:R-:W-:Y:S02]  /*1da0*/  FSETP.GEU.AND P3, PT, |R31|.reuse, 1.469367938527859385e-39, PT ;  /* 0x001000001f00780b */ /* 0x040fe40003f6e200 */
[----:B------:R-:W-:Y:S01]  /*1db0*/  LOP3.LUT R15, R14, 0x3ff00000, RZ, 0xfc, !PT ;  /* 0x3ff000000e0f7812 */ /* 0x000fe200078efcff */
[----:B------:R-:W-:Y:S01]  /*1dc0*/  IMAD.MOV.U32 R14, RZ, RZ, R26 ;  /* 0x000000ffff0e7224 */ /* 0x000fe200078e001a */
[----:B------:R-:W-:Y:S02]  /*1dd0*/  LOP3.LUT R3, R31, 0x7ff00000, RZ, 0xc0, !PT ;  /* 0x7ff000001f037812 */ /* 0x000fe400078ec0ff */
[----:B------:R-:W-:-:S03]  /*1de0*/  LOP3.LUT R38, R27, 0x7ff00000, RZ, 0xc0, !PT ;  /* 0x7ff000001b267812 */ /* 0x000fc600078ec0ff */
[----:B------:R-:W-:Y:S01]  /*1df0*/  @!P0 DMUL R14, R26, 8.98846567431157953865e+307 ;  /* 0x7fe000001a0e8828 */ /* 0x000fe20000000000 */
[----:B------:R-:W-:-:S03]  /*1e00*/  ISETP.GE.U32.AND P2, PT, R3, R38, PT ;  /* 0x000000260300720c */ /* 0x000fc60003f46070 */
[----:B------:R-:W-:Y:S01]  /*1e10*/  @!P3 LOP3.LUT R32, R27, 0x7ff00000, RZ, 0xc0, !PT ;  /* 0x7ff000001b20b812 */ /* 0x000fe200078ec0ff */
[----:B------:R-:W-:Y:S01]  /*1e20*/  @!P3 IMAD.MOV.U32 R40, RZ, RZ, RZ ;  /* 0x000000ffff28b224 */ /* 0x000fe200078e00ff */
[----:B------:R-:W0:Y:S02]  /*1e30*/  MUFU.RCP64H R35, R15 ;  /* 0x0000000f00237308 */ /* 0x000e240000001800 */
[----:B------:R-:W-:Y:S01]  /*1e40*/  @!P3 ISETP.GE.U32.AND P4, PT, R3, R32, PT ;  /* 0x000000200300b20c */ /* 0x000fe20003f86070 */
[----:B------:R-:W-:-:S05]  /*1e50*/  IMAD.MOV.U32 R32, RZ, RZ, 0x1ca00000 ;  /* 0x1ca00000ff207424 */ /* 0x000fca00078e00ff */
[----:B------:R-:W-:-:S04]  /*1e60*/  @!P3 SEL R33, R32, 0x63400000, !P4 ;  /* 0x634000002021b807 */ /* 0x000fc80006000000 */
[----:B------:R-:W-:-:S04]  /*1e70*/  @!P3 LOP3.LUT R33, R33, 0x80000000, R31, 0xf8, !PT ;  /* 0x800000002121b812 */ /* 0x000fc800078ef81f */
[----:B------:R-:W-:Y:S01]  /*1e80*/  @!P3 LOP3.LUT R41, R33, 0x100000, RZ, 0xfc, !PT ;  /* 0x001000002129b812 */ /* 0x000fe200078efcff */
[----:B0-----:R-:W-:-:S08]  /*1e90*/  DFMA R28, R34, -R14, 1 ;  /* 0x3ff00000221c742b */ /* 0x001fd0000000080e */
[----:B------:R-:W-:-:S08]  /*1ea0*/  DFMA R28, R28, R28, R28 ;  /* 0x0000001c1c1c722b */ /* 0x000fd0000000001c */
[----:B------:R-:W-:Y:S01]  /*1eb0*/  DFMA R34, R34, R28, R34 ;  /* 0x0000001c2222722b */ /* 0x000fe20000000022 */
[----:B------:R-:W-:Y:S01]  /*1ec0*/  SEL R29, R32, 0x63400000, !P2 ;  /* 0x63400000201d7807 */ /* 0x000fe20005000000 */
[----:B------:R-:W-:-:S03]  /*1ed0*/  IMAD.MOV.U32 R28, RZ, RZ, R30 ;  /* 0x000000ffff1c7224 */ /* 0x000fc600078e001e */
[----:B------:R-:W-:-:S03]  /*1ee0*/  LOP3.LUT R29, R29, 0x800fffff, R31, 0xf8, !PT ;  /* 0x800fffff1d1d7812 */ /* 0x000fc600078ef81f */
[----:B------:R-:W-:-:S03]  /*1ef0*/  DFMA R36, R34, -R14, 1 ;  /* 0x3ff000002224742b */ /* 0x000fc6000000080e */
[----:B------:R-:W-:Y:S01]  /*1f00*/  @!P3 DFMA R28, R28, 2, -R40 ;  /* 0x400000001c1cb82b */ /* 0x000fe20000000828 */
[----:B------:R-:W-:-:S04]  /*1f10*/  IMAD.MOV.U32 R40, RZ, RZ, R3 ;  /* 0x000000ffff287224 */ /* 0x000fc800078e0003 */
[----:B------:R-:W-:Y:S01]  /*1f20*/  DFMA R34, R34, R36, R34 ;  /* 0x000000242222722b */ /* 0x000fe20000000022 */
[----:B------:R-:W-:Y:S01]  /*1f30*/  IMAD.MOV.U32 R41, RZ, RZ, R38 ;  /* 0x000000ffff297224 */ /* 0x000fe200078e0026 */
[----:B------:R-:W-:-:S03]  /*1f40*/  @!P0 LOP3.LUT R41, R15, 0x7ff00000, RZ, 0xc0, !PT ;  /* 0x7ff000000f298812 */ /* 0x000fc600078ec0ff */
[----:B------:R-:W-:Y:S02]  /*1f50*/  @!P3 LOP3.LUT R40, R29, 0x7ff00000, RZ, 0xc0, !PT ;  /* 0x7ff000001d28b812 */ /* 0x000fe400078ec0ff */
[----:B------:R-:W-:Y:S01]  /*1f60*/  VIADD R42, R41, 0xffffffff ;  /* 0xffffffff292a7836 */ /* 0x000fe20000000000 */
[----:B------:R-:W-:Y:S02]  /*1f70*/  DMUL R36, R34, R28 ;  /* 0x0000001c22247228 */ /* 0x000fe40000000000 */
[----:B------:R-:W-:-:S05]  /*1f80*/  VIADD R33, R40, 0xffffffff ;  /* 0xffffffff28217836 */ /* 0x000fca0000000000 */
[----:B------:R-:W-:Y:S01]  /*1f90*/  ISETP.GT.U32.AND P0, PT, R33, 0x7feffffe, PT ;  /* 0x7feffffe2100780c */ /* 0x000fe20003f04070 */
[----:B------:R-:W-:-:S03]  /*1fa0*/  DFMA R38, R36, -R14, R28 ;  /* 0x8000000e2426722b */ /* 0x000fc6000000001c */
[----:B------:R-:W-:-:S05]  /*1fb0*/  ISETP.GT.U32.OR P0, PT, R42, 0x7feffffe, P0 ;  /* 0x7feffffe2a00780c */ /* 0x000fca0000704470 */
[----:B------:R-:W-:-:S08]  /*1fc0*/  DFMA R34, R34, R38, R36 ;  /* 0x000000262222722b */ /* 0x000fd00000000024 */
[----:B------:R-:W-:Y:S05]  /*1fd0*/  @P0 BRA `(.L_x_29) ;  /* 0x00000000006c0947 */ /* 0x000fea0003800000 */
[----:B------:R-:W-:-:S04]  /*1fe0*/  LOP3.LUT R36, R27, 0x7ff00000, RZ, 0xc0, !PT ;  /* 0x7ff000001b247812 */ /* 0x000fc800078ec0ff */
[CC--:B------:R-:W-:Y:S02]  /*1ff0*/  VIADDMNMX R30, R3.reuse, -R36.reuse, 0xb9600000, !PT ;  /* 0xb9600000031e7446 */ /* 0x0c0fe40007800924 */
[----:B------:R-:W-:Y:S02]  /*2000*/  ISETP.GE.U32.AND P0, PT, R3, R36, PT ;  /* 0x000000240300720c */ /* 0x000fe40003f06070 */
[----:B------:R-:W-:Y:S01]  /*2010*/  VIMNMX R3, PT, PT, R30, 0x46a00000, PT ;  /* 0x46a000001e037848 */ /* 0x000fe20003fe0100 */
[----:B------:R-:W-:Y:S01]  /*2020*/  IMAD.MOV.U32 R30, RZ, RZ, RZ ;  /* 0x000000ffff1e7224 */ /* 0x000fe200078e00ff */
[----:B------:R-:W-:-:S04]  /*2030*/  SEL R32, R32, 0x63400000, !P0 ;  /* 0x6340000020207807 */ /* 0x000fc80004000000 */
[----:B------:R-:W-:-:S05]  /*2040*/  IADD3 R3, PT, PT, -R32, R3, RZ ;  /* 0x0000000320037210 */ /* 0x000fca0007ffe1ff */
[----:B------:R-:W-:-:S06]  /*2050*/  VIADD R31, R3, 0x7fe00000 ;  /* 0x7fe00000031f7836 */ /* 0x000fcc0000000000 */
[----:B------:R-:W-:-:S10]  /*2060*/  DMUL R32, R34, R30 ;  /* 0x0000001e22207228 */ /* 0x000fd40000000000 */
[----:B------:R-:W-:-:S13]  /*2070*/  FSETP.GTU.AND P0, PT, |R33|, 1.469367938527859385e-39, PT ;  /* 0x001000002100780b */ /* 0x000fda0003f0c200 */
[----:B------:R-:W-:Y:S05]  /*2080*/  @P0 BRA `(.L_x_30) ;  /* 0x0000000000940947 */ /* 0x000fea0003800000 */
[----:B------:R-:W-:Y:S01]  /*2090*/  DFMA R14, R34, -R14, R28 ;  /* 0x8000000e220e722b */ /* 0x000fe2000000001c */
[----:B------:R-:W-:-:S09]  /*20a0*/  IMAD.MOV.U32 R30, RZ, RZ, RZ ;  /* 0x000000ffff1e7224 */ /* 0x000fd200078e00ff */
[C---:B------:R-:W-:Y:S02]  /*20b0*/  FSETP.NEU.AND P0, PT, R15.reuse, RZ, PT ;  /* 0x000000ff0f00720b */ /* 0x040fe40003f0d000 */
[----:B------:R-:W-:-:S04]  /*20c0*/  LOP3.LUT R27, R15, 0x80000000, R27, 0x48, !PT ;  /* 0x800000000f1b7812 */ /* 0x000fc800078e481b */
[----:B------:R-:W-:-:S07]  /*20d0*/  LOP3.LUT R31, R27, R31, RZ, 0xfc, !PT ;  /* 0x0000001f1b1f7212 */ /* 0x000fce00078efcff */
[----:B------:R-:W-:Y:S05]  /*20e0*/  @!P0 BRA `(.L_x_30) ;  /* 0x00000000007c8947 */ /* 0x000fea0003800000 */
[----:B------:R-:W-:Y:S01]  /*20f0*/  IMAD.MOV R15, RZ, RZ, -R3 ;  /* 0x000000ffff0f7224 */ /* 0x000fe200078e0a03 */
[----:B------:R-:W-:Y:S01]  /*2100*/  DMUL.RP R30, R34, R30 ;  /* 0x0000001e221e7228 */ /* 0x000fe20000008000 */
[----:B------:R-:W-:Y:S01]  /*2110*/  IMAD.MOV.U32 R14, RZ, RZ, RZ ;  /* 0x000000ffff0e7224 */ /* 0x000fe200078e00ff */
[----:B------:R-:W-:-:S05]  /*2120*/  IADD3 R3, PT, PT, -R3, -0x43300000, RZ ;  /* 0xbcd0000003037810 */ /* 0x000fca0007ffe1ff */
[----:B------:R-:W-:-:S03]  /*2130*/  DFMA R14, R32, -R14, R34 ;  /* 0x8000000e200e722b */ /* 0x000fc60000000022 */
[----:B------:R-:W-:-:S07]  /*2140*/  LOP3.LUT R27, R31, R27, RZ, 0x3c, !PT ;  /* 0x0000001b1f1b7212 */ /* 0x000fce00078e3cff */
[----:B------:R-:W-:-:S04]  /*2150*/  FSETP.NEU.AND P0, PT, |R15|, R3, PT ;  /* 0x000000030f00720b */ /* 0x000fc80003f0d200 */
[----:B------:R-:W-:Y:S02]  /*2160*/  FSEL R32, R30, R32, !P0 ;  /* 0x000000201e207208 */ /* 0x000fe40004000000 */
[----:B------:R-:W-:Y:S01]  /*2170*/  FSEL R33, R27, R33, !P0 ;  /* 0x000000211b217208 */ /* 0x000fe20004000000 */
[----:B------:R-:W-:Y:S06]  /*2180*/  BRA `(.L_x_30) ;  /* 0x0000000000547947 */ /* 0x000fec0003800000 */
.L_x_29:
[----:B------:R-:W-:-:S14]  /*2190*/  DSETP.NAN.AND P0, PT, R30, R30, PT ;  /* 0x0000001e1e00722a */ /* 0x000fdc0003f08000 */
[----:B------:R-:W-:Y:S05]  /*21a0*/  @P0 BRA `(.L_x_31) ;  /* 0x0000000000440947 */ /* 0x000fea0003800000 */
[----:B------:R-:W-:-:S14]  /*21b0*/  DSETP.NAN.AND P0, PT, R26, R26, PT ;  /* 0x0000001a1a00722a */ /* 0x000fdc0003f08000 */
[----:B------:R-:W-:Y:S05]  /*21c0*/  @P0 BRA `(.L_x_32) ;  /* 0x0000000000300947 */ /* 0x000fea0003800000 */
[----:B------:R-:W-:Y:S01]  /*21d0*/  ISETP.NE.AND P0, PT, R40, R41, PT ;  /* 0x000000292800720c */ /* 0x000fe20003f05270 */
[----:B------:R-:W-:Y:S02]  /*21e0*/  IMAD.MOV.U32 R32, RZ, RZ, 0x0 ;  /* 0x00000000ff207424 */ /* 0x000fe400078e00ff */
[----:B------:R-:W-:-:S10]  /*21f0*/  IMAD.MOV.U32 R33, RZ, RZ, -0x80000 ;  /* 0xfff80000ff217424 */ /* 0x000fd400078e00ff */
[----:B------:R-:W-:Y:S05]  /*2200*/  @!P0 BRA `(.L_x_30) ;  /* 0x0000000000348947 */ /* 0x000fea0003800000 */
[----:B------:R-:W-:Y:S02]  /*2210*/  ISETP.NE.AND P0, PT, R40, 0x7ff00000, PT ;  /* 0x7ff000002800780c */ /* 0x000fe40003f05270 */
[----:B------:R-:W-:Y:S02]  /*2220*/  LOP3.LUT R33, R31, 0x80000000, R27, 0x48, !PT ;  /* 0x800000001f217812 */ /* 0x000fe400078e481b */
[----:B------:R-:W-:-:S13]  /*2230*/  ISETP.EQ.OR P0, PT, R41, RZ, !P0 ;  /* 0x000000ff2900720c */ /* 0x000fda0004702670 */
[----:B------:R-:W-:Y:S01]  /*2240*/  @P0 LOP3.LUT R3, R33, 0x7ff00000, RZ, 0xfc, !PT ;  /* 0x7ff0000021030812 */ /* 0x000fe200078efcff */
[----:B------:R-:W-:Y:S02]  /*2250*/  @!P0 IMAD.MOV.U32 R32, RZ, RZ, RZ ;  /* 0x000000ffff208224 */ /* 0x000fe400078e00ff */
[----:B------:R-:W-:Y:S02]  /*2260*/  @P0 IMAD.MOV.U32 R32, RZ, RZ, RZ ;  /* 0x000000ffff200224 */ /* 0x000fe400078e00ff */
[----:B------:R-:W-:Y:S01]  /*2270*/  @P0 IMAD.MOV.U32 R33, RZ, RZ, R3 ;  /* 0x000000ffff210224 */ /* 0x000fe200078e0003 */
[----:B------:R-:W-:Y:S06]  /*2280*/  BRA `(.L_x_30) ;  /* 0x0000000000147947 */ /* 0x000fec0003800000 */
.L_x_32:
[----:B------:R-:W-:Y:S01]  /*2290*/  LOP3.LUT R33, R27, 0x80000, RZ, 0xfc, !PT ;  /* 0x000800001b217812 */ /* 0x000fe200078efcff */
[----:B------:R-:W-:Y:S01]  /*22a0*/  IMAD.MOV.U32 R32, RZ, RZ, R26 ;  /* 0x000000ffff207224 */ /* 0x000fe200078e001a */
[----:B------:R-:W-:Y:S06]  /*22b0*/  BRA `(.L_x_30) ;  /* 0x0000000000087947 */ /* 0x000fec0003800000 */
.L_x_31:
[----:B------:R-:W-:Y:S01]  /*22c0*/  LOP3.LUT R33, R31, 0x80000, RZ, 0xfc, !PT ;  /* 0x000800001f217812 */ /* 0x000fe200078efcff */
[----:B------:R-:W-:-:S07]  /*22d0*/  IMAD.MOV.U32 R32, RZ, RZ, R30 ;  /* 0x000000ffff207224 */ /* 0x000fce00078e001e */
.L_x_30:
[----:B------:R-:W-:Y:S05]  /*22e0*/  BSYNC.RECONVERGENT B1 ;  /* 0x0000000000017941 */ /* 0x000fea0003800200 */
.L_x_28:
[----:B------:R-:W-:Y:S02]  /*22f0*/  IMAD.MOV.U32 R14, RZ, RZ, R0 ;  /* 0x000000ffff0e7224 */ /* 0x000fe400078e0000 */
[----:B------:R-:W-:-:S04]  /*2300*/  IMAD.MOV.U32 R15, RZ, RZ, 0x0 ;  /* 0x00000000ff0f7424 */ /* 0x000fc800078e00ff */
[----:B------:R-:W-:Y:S05]  /*2310*/  RET.REL.NODEC R14 `(_Z21updateInputWeightsGPUPdS_S_S_jjjjj17TrainingAlgorithmS_S_S_S_ddddd) ;  /* 0xffffffdc0e387950 */ /* 0x000fea0003c3ffff */
        .weak           $__internal_1_$__cuda_sm20_dsqrt_rn_f64_mediumpath_v1
        .type           $__internal_1_$__cuda_sm20_dsqrt_rn_f64_mediumpath_v1,@function
        .size           $__internal_1_$__cuda_sm20_dsqrt_rn_f64_mediumpath_v1,($_Z21updateInputWeightsGPUPdS_S_S_jjjjj17TrainingAlgorithmS_S_S_S_ddddd$__internal_accurate_pow - $__internal_1_$__cuda_sm20_dsqrt_rn_f64_mediumpath_v1)
$__internal_1_$__cuda_sm20_dsqrt_rn_f64_mediumpath_v1:
[----:B------:R-:W-:Y:S01]  /*2320*/  ISETP.GE.U32.AND P0, PT, R3, -0x3400000, PT ;  /* 0xfcc000000300780c */ /* 0x000fe20003f06070 */
[----:B------:R-:W-:Y:S01]  /*2330*/  BSSY.RECONVERGENT B1, `(.L_x_33) ;  /* 0x0000025000017945 */ /* 0x000fe20003800200 */
[----:B------:R-:W-:Y:S02]  /*2340*/  IMAD.MOV.U32 R12, RZ, RZ, R0 ;  /* 0x000000ffff0c7224 */ /* 0x000fe400078e0000 */
[----:B------:R-:W-:-:S09]  /*2350*/  IMAD.MOV.U32 R11, RZ, RZ, R15 ;  /* 0x000000ffff0b7224 */ /* 0x000fd200078e000f */
[----:B------:R-:W-:Y:S05]  /*2360*/  @!P0 BRA `(.L_x_34) ;  /* 0x0000000000208947 */ /* 0x000fea0003800000 */
[----:B------:R-:W-:-:S10]  /*2370*/  DFMA.RM R8, R8, R12, R10 ;  /* 0x0000000c0808722b */ /* 0x000fd4000000400a */
[----:B------:R-:W-:-:S05]  /*2380*/  IADD3 R10, P0, PT, R8, 0x1, RZ ;  /* 0x00000001080a7810 */ /* 0x000fca0007f1e0ff */
[----:B------:R-:W-:-:S06]  /*2390*/  IMAD.X R11, RZ, RZ, R9, P0 ;  /* 0x000000ffff0b7224 */ /* 0x000fcc00000e0609 */
[----:B------:R-:W-:-:S08]  /*23a0*/  DFMA.RP R6, -R8, R10, R6 ;  /* 0x0000000a0806722b */ /* 0x000fd00000008106 */
[----:B------:R-:W-:-:S06]  /*23b0*/  DSETP.GT.AND P0, PT, R6, RZ, PT ;  /* 0x000000ff0600722a */ /* 0x000fcc0003f04000 */
[----:B------:R-:W-:Y:S02]  /*23c0*/  FSEL R8, R10, R8, P0 ;  /* 0x000000080a087208 */ /* 0x000fe40000000000 */
[----:B------:R-:W-:Y:S01]  /*23d0*/  FSEL R9, R11, R9, P0 ;  /* 0x000000090b097208 */ /* 0x000fe20000000000 */
[----:B------:R-:W-:Y:S06]  /*23e0*/  BRA `(.L_x_35) ;  /* 0x0000000000647947 */ /* 0x000fec0003800000 */
.L_x_34:
[----:B------:R-:W-:-:S14]  /*23f0*/  DSETP.NE.AND P0, PT, R6, RZ, PT ;  /* 0x000000ff0600722a */ /* 0x000fdc0003f05000 */
[----:B------:R-:W-:Y:S05]  /*2400*/  @!P0 BRA `(.L_x_36) ;  /* 0x0000000000588947 */ /* 0x000fea0003800000 */
[----:B------:R-:W-:-:S13]  /*2410*/  ISETP.GE.AND P0, PT, R7, RZ, PT ;  /* 0x000000ff0700720c */ /* 0x000fda0003f06270 */
[----:B------:R-:W-:Y:S02]  /*2420*/  @!P0 IMAD.MOV.U32 R8, RZ, RZ, 0x0 ;  /* 0x00000000ff088424 */ /* 0x000fe400078e00ff */
[----:B------:R-:W-:Y:S01]  /*2430*/  @!P0 IMAD.MOV.U32 R9, RZ, RZ, -0x80000 ;  /* 0xfff80000ff098424 */ /* 0x000fe200078e00ff */
[----:B------:R-:W-:Y:S06]  /*2440*/  @!P0 BRA `(.L_x_35) ;  /* 0x00000000004c8947 */ /* 0x000fec0003800000 */
[----:B------:R-:W-:-:S13]  /*2450*/  ISETP.GT.AND P0, PT, R7, 0x7fefffff, PT ;  /* 0x7fefffff0700780c */ /* 0x000fda0003f04270 */
[----:B------:R-:W-:Y:S05]  /*2460*/  @P0 BRA `(.L_x_36) ;  /* 0x0000000000400947 */ /* 0x000fea0003800000 */
[----:B------:R-:W-:Y:S01]  /*2470*/  DMUL R6, R6, 8.11296384146066816958e+31 ;  /* 0x4690000006067828 */ /* 0x000fe20000000000 */
[----:B------:R-:W-:Y:S01]  /*2480*/  MOV R8, RZ ;  /* 0x000000ff00087202 */ /* 0x000fe20000000f00 */
[----:B------:R-:W-:Y:S02]  /*2490*/  IMAD.MOV.U32 R12, RZ, RZ, 0x0 ;  /* 0x00000000ff0c7424 */ /* 0x000fe400078e00ff */
[----:B------:R-:W-:Y:S02]  /*24a0*/  IMAD.MOV.U32 R13, RZ, RZ, 0x3fd80000 ;  /* 0x3fd80000ff0d7424 */ /* 0x000fe400078e00ff */
[----:B------:R-:W0:Y:S02]  /*24b0*/  MUFU.RSQ64H R9, R7 ;  /* 0x0000000700097308 */ /* 0x000e240000001c00 */
[----:B0-----:R-:W-:-:S08]  /*24c0*/  DMUL R10, R8, R8 ;  /* 0x00000008080a7228 */ /* 0x001fd00000000000 */
[----:B------:R-:W-:-:S08]  /*24d0*/  DFMA R10, R6, -R10, 1 ;  /* 0x3ff00000060a742b */ /* 0x000fd0000000080a */
[----:B------:R-:W-:Y:S02]  /*24e0*/  DFMA R12, R10, R12, 0.5 ;  /* 0x3fe000000a0c742b */ /* 0x000fe4000000000c */
[----:B------:R-:W-:-:S08]  /*24f0*/  DMUL R10, R8, R10 ;  /* 0x0000000a080a7228 */ /* 0x000fd00000000000 */
[----:B------:R-:W-:-:S08]  /*2500*/  DFMA R10, R12, R10, R8 ;  /* 0x0000000a0c0a722b */ /* 0x000fd00000000008 */
[----:B------:R-:W-:Y:S02]  /*2510*/  DMUL R8, R6, R10 ;  /* 0x0000000a06087228 */ /* 0x000fe40000000000 */
[----:B------:R-:W-:-:S06]  /*2520*/  VIADD R11, R11, 0xfff00000 ;  /* 0xfff000000b0b7836 */ /* 0x000fcc0000000000 */
[----:B------:R-:W-:-:S08]  /*2530*/  DFMA R12, R8, -R8, R6 ;  /* 0x80000008080c722b */ /* 0x000fd00000000006 */
[----:B------:R-:W-:-:S10]  /*2540*/  DFMA R8, R10, R12, R8 ;  /* 0x0000000c0a08722b */ /* 0x000fd40000000008 */
[----:B------:R-:W-:Y:S01]  /*2550*/  VIADD R9, R9, 0xfcb00000 ;  /* 0xfcb0000009097836 */ /* 0x000fe20000000000 */
[----:B------:R-:W-:Y:S06]  /*2560*/  BRA `(.L_x_35) ;  /* 0x0000000000047947 */ /* 0x000fec0003800000 */
.L_x_36:
[----:B------:R-:W-:-:S11]  /*2570*/  DADD R8, R6, R6 ;  /* 0x0000000006087229 */ /* 0x000fd60000000006 */
.L_x_35:
[----:B------:R-:W-:Y:S05]  /*2580*/  BSYNC.RECONVERGENT B1 ;  /* 0x0000000000017941 */ /* 0x000fea0003800200 */
.L_x_33:
[----:B------:R-:W-:Y:S02]  /*2590*/  IMAD.MOV.U32 R5, RZ, RZ, 0x0 ;  /* 0x00000000ff057424 */ /* 0x000fe400078e00ff */
[----:B------:R-:W-:Y:S02]  /*25a0*/  IMAD.MOV.U32 R6, RZ, RZ, R8 ;  /* 0x000000ffff067224 */ /* 0x000fe400078e0008 */
[----:B------:R-:W-:Y:S01]  /*25b0*/  IMAD.MOV.U32 R7, RZ, RZ, R9 ;  /* 0x000000ffff077224 */ /* 0x000fe200078e0009 */
[----:B------:R-:W-:Y:S06]  /*25c0*/  RET.REL.NODEC R4 `(_Z21updateInputWeightsGPUPdS_S_S_jjjjj17TrainingAlgorithmS_S_S_S_ddddd) ;  /* 0xffffffd8048c7950 */ /* 0x000fec0003c3ffff */
        .type           $_Z21updateInputWeightsGPUPdS_S_S_jjjjj17TrainingAlgorithmS_S_S_S_ddddd$__internal_accurate_pow,@function
        .size           $_Z21updateInputWeightsGPUPdS_S_S_jjjjj17TrainingAlgorithmS_S_S_S_ddddd$__internal_accurate_pow,(.L_x_70 - $_Z21updateInputWeightsGPUPdS_S_S_jjjjj17TrainingAlgorithmS_S_S_S_ddddd$__internal_accurate_pow)
$_Z21updateInputWeightsGPUPdS_S_S_jjjjj17TrainingAlgorithmS_S_S_S_ddddd$__internal_accurate_pow:
[----:B------:R-:W-:Y:S01]  /*25d0*/  ISETP.GT.U32.AND P1, PT, R43, 0xfffff, PT ;  /* 0x000fffff2b00780c */ /* 0x000fe20003f24070 */
[----:B------:R-:W-:Y:S01]  /*25e0*/  IMAD.MOV.U32 R26, RZ, RZ, R28 ;  /* 0x000000ffff1a7224 */ /* 0x000fe200078e001c */
[----:B------:R-:W-:Y:S01]  /*25f0*/  UMOV UR24, 0x7d2cafe2 ;  /* 0x7d2cafe200187882 */ /* 0x000fe20000000000 */
[----:B------:R-:W-:Y:S01]  /*2600*/  IMAD.MOV.U32 R27, RZ, RZ, R43 ;  /* 0x000000ffff1b7224 */ /* 0x000fe200078e002b */
[----:B------:R-:W-:Y:S01]  /*2610*/  UMOV UR25, 0x3eb0f5ff ;  /* 0x3eb0f5ff00197882 */ /* 0x000fe20000000000 */
[----:B------:R-:W-:Y:S01]  /*2620*/  IMAD.MOV.U32 R32, RZ, RZ, RZ ;  /* 0x000000ffff207224 */ /* 0x000fe200078e00ff */
[----:B------:R-:W-:Y:S01]  /*2630*/  UMOV UR26, 0x3b39803f ;  /* 0x3b39803f001a7882 */ /* 0x000fe20000000000 */
[----:B------:R-:W-:Y:S01]  /*2640*/  IMAD.MOV.U32 R30, RZ, RZ, 0x41ad3b5a ;  /* 0x41ad3b5aff1e7424 */ /* 0x000fe200078e00ff */
[----:B------:R-:W-:Y:S01]  /*2650*/  UMOV UR27, 0x3c7abc9e ;  /* 0x3c7abc9e001b7882 */ /* 0x000fe20000000000 */
[----:B------:R-:W-:-:S04]  /*2660*/  IMAD.MOV.U32 R31, RZ, RZ, 0x3ed0f5d2 ;  /* 0x3ed0f5d2ff1f7424 */ /* 0x000fc800078e00ff */
[----:B------:R-:W-:Y:S01]  /*2670*/  @!P1 DMUL R36, R26, 1.80143985094819840000e+16 ;  /* 0x435000001a249828 */ /* 0x000fe20000000000 */
[--C-:B------:R-:W-:Y:S01]  /*2680*/  IMAD.MOV.U32 R26, RZ, RZ, R43.reuse ;  /* 0x000000ffff1a7224 */ /* 0x100fe200078e002b */
[----:B------:R-:W-:-:S08]  /*2690*/  SHF.R.U32.HI R43, RZ, 0x14, R43 ;  /* 0x00000014ff2b7819 */ /* 0x000fd0000001162b */
[----:B------:R-:W-:Y:S01]  /*26a0*/  @!P1 IMAD.MOV.U32 R26, RZ, RZ, R37 ;  /* 0x000000ffff1a9224 */ /* 0x000fe200078e0025 */
[----:B------:R-:W-:Y:S01]  /*26b0*/  @!P1 LEA.HI R43, R37, 0xffffffca, RZ, 0xc ;  /* 0xffffffca252b9811 */ /* 0x000fe200078f60ff */
[----:B------:R-:W-:-:S03]  /*26c0*/  @!P1 IMAD.MOV.U32 R28, RZ, RZ, R36 ;  /* 0x000000ffff1c9224 */ /* 0x000fc600078e0024 */
[----:B------:R-:W-:-:S04]  /*26d0*/  LOP3.LUT R26, R26, 0x800fffff, RZ, 0xc0, !PT ;  /* 0x800fffff1a1a7812 */ /* 0x000fc800078ec0ff */
[----:B------:R-:W-:-:S04]  /*26e0*/  LOP3.LUT R29, R26, 0x3ff00000, RZ, 0xfc, !PT ;  /* 0x3ff000001a1d7812 */ /* 0x000fc800078efcff */
[----:B------:R-:W-:-:S13]  /*26f0*/  ISETP.GE.U32.AND P2, PT, R29, 0x3ff6a09f, PT ;  /* 0x3ff6a09f1d00780c */ /* 0x000fda0003f46070 */
[----:B------:R-:W-:-:S04]  /*2700*/  @P2 VIADD R27, R29, 0xfff00000 ;  /* 0xfff000001d1b2836 */ /* 0x000fc80000000000 */
[----:B------:R-:W-:-:S06]  /*2710*/  @P2 IMAD.MOV.U32 R29, RZ, RZ, R27 ;  /* 0x000000ffff1d2224 */ /* 0x000fcc00078e001b */
[C---:B------:R-:W-:Y:S02]  /*2720*/  DADD R34, R28.reuse, 1 ;  /* 0x3ff000001c227429 */ /* 0x040fe40000000000 */
[----:B------:R-:W-:-:S04]  /*2730*/  DADD R28, R28, -1 ;  /* 0xbff000001c1c7429 */ /* 0x000fc80000000000 */
[----:B------:R-:W0:Y:S02]  /*2740*/  MUFU.RCP64H R33, R35 ;  /* 0x0000002300217308 */ /* 0x000e240000001800 */
[----:B0-----:R-:W-:-:S08]  /*2750*/  DFMA R26, -R34, R32, 1 ;  /* 0x3ff00000221a742b */ /* 0x001fd00000000120 */
[----:B------:R-:W-:-:S08]  /*2760*/  DFMA R26, R26, R26, R26 ;  /* 0x0000001a1a1a722b */ /* 0x000fd0000000001a */
[----:B------:R-:W-:-:S08]  /*2770*/  DFMA R32, R32, R26, R32 ;  /* 0x0000001a2020722b */ /* 0x000fd00000000020 */
[----:B------:R-:W-:-:S08]  /*2780*/  DMUL R26, R28, R32 ;  /* 0x000000201c1a7228 */ /* 0x000fd00000000000 */
[----:B------:R-:W-:-:S08]  /*2790*/  DFMA R26, R28, R32, R26 ;  /* 0x000000201c1a722b */ /* 0x000fd0000000001a */
[----:B------:R-:W-:-:S08]  /*27a0*/  DMUL R40, R26, R26 ;  /* 0x0000001a1a287228 */ /* 0x000fd00000000000 */
[----:B------:R-:W-:Y:S01]  /*27b0*/  DFMA R30, R40, UR24, R30 ;  /* 0x00000018281e7c2b */ /* 0x000fe2000800001e */
[----:B------:R-:W-:Y:S01]  /*27c0*/  UMOV UR24, 0x75488a3f ;  /* 0x75488a3f00187882 */ /* 0x000fe20000000000 */
[----:B------:R-:W-:-:S06]  /*27d0*/  UMOV UR25, 0x3ef3b20a ;  /* 0x3ef3b20a00197882 */ /* 0x000fcc0000000000 */
[----:B------:R-:W-:Y:S01]  /*27e0*/  DFMA R34, R40, R30, UR24 ;  /* 0x0000001828227e2b */ /* 0x000fe2000800001e */
[----:B------:R-:W-:Y:S01]  /*27f0*/  UMOV UR24, 0xe4faecd5 ;  /* 0xe4faecd500187882 */ /* 0x000fe20000000000 */
[----:B------:R-:W-:Y:S01]  /*2800*/  UMOV UR25, 0x3f1745cd ;  /* 0x3f1745cd00197882 */ /* 0x000fe20000000000 */
[----:B------:R-:W-:-:S05]  /*2810*/  DADD R30, R28, -R26 ;  /* 0x000000001c1e7229 */ /* 0x000fca000000081a */
[----:B------:R-:W-:Y:S01]  /*2820*/  DFMA R34, R40, R34, UR24 ;  /* 0x0000001828227e2b */ /* 0x000fe20008000022 */
[----:B------:R-:W-:Y:S01]  /*2830*/  UMOV UR24, 0x258a578b ;  /* 0x258a578b00187882 */ /* 0x000fe20000000000 */
[----:B------:R-:W-:Y:S01]  /*2840*/  UMOV UR25, 0x3f3c71c7 ;  /* 0x3f3c71c700197882 */ /* 0x000fe20000000000 */
[----:B------:R-:W-:-:S05]  /*2850*/  DADD R30, R30, R30 ;  /* 0x000000001e1e7229 */ /* 0x000fca000000001e */
[----:B------:R-:W-:Y:S01]  /*2860*/  DFMA R34, R40, R34, UR24 ;  /* 0x0000001828227e2b */ /* 0x000fe20008000022 */
[----:B------:R-:W-:Y:S01]  /*2870*/  UMOV UR24, 0x9242b910 ;  /* 0x9242b91000187882 */ /* 0x000fe20000000000 */
[----:B------:R-:W-:Y:S01]  /*2880*/  UMOV UR25, 0x3f624924 ;  /* 0x3f62492400197882 */ /* 0x000fe20000000000 */
[----:B------:R-:W-:-:S05]  /*2890*/  DFMA R30, R28, -R26, R30 ;  /* 0x8000001a1c1e722b */ /* 0x000fca000000001e */
[----:B------:R-:W-:Y:S01]  /*28a0*/  DFMA R34, R40, R34, UR24 ;  /* 0x0000001828227e2b */ /* 0x000fe20008000022 */
[----:B------:R-:W-:Y:S01]  /*28b0*/  UMOV UR24, 0x99999dfb ;  /* 0x99999dfb00187882 */ /* 0x000fe20000000000 */
[----:B------:R-:W-:Y:S01]  /*28c0*/  UMOV UR25, 0x3f899999 ;  /* 0x3f89999900197882 */ /* 0x000fe20000000000 */
[----:B------:R-:W-:Y:S02]  /*28d0*/  DMUL R30, R32, R30 ;  /* 0x0000001e201e7228 */ /* 0x000fe40000000000 */
[----:B------:R-:W-:-:S03]  /*28e0*/  DMUL R32, R26, R26 ;  /* 0x0000001a1a207228 */ /* 0x000fc60000000000 */
[----:B------:R-:W-:Y:S01]  /*28f0*/  DFMA R34, R40, R34, UR24 ;  /* 0x0000001828227e2b */ /* 0x000fe20008000022 */
[----:B------:R-:W-:Y:S01]  /*2900*/  UMOV UR24, 0x55555555 ;  /* 0x5555555500187882 */ /* 0x000fe20000000000 */
[----:B------:R-:W-:-:S03]  /*2910*/  UMOV UR25, 0x3fb55555 ;  /* 0x3fb5555500197882 */ /* 0x000fc60000000000 */
[----:B------:R-:W-:-:S03]  /*2920*/  DMUL R36, R26, R32 ;  /* 0x000000201a247228 */ /* 0x000fc60000000000 */
[----:B------:R-:W-:-:S08]  /*2930*/  DFMA R28, R40, R34, UR24 ;  /* 0x00000018281c7e2b */ /* 0x000fd00008000022 */
[----:B------:R-:W-:Y:S01]  /*2940*/  DADD R38, -R28, UR24 ;  /* 0x000000181c267e29 */ /* 0x000fe20008000100 */
[----:B------:R-:W-:Y:S01]  /*2950*/  UMOV UR24, 0xb9e7b0 ;  /* 0x00b9e7b000187882 */ /* 0x000fe20000000000 */
[----:B------:R-:W-:-:S06]  /*2960*/  UMOV UR25, 0x3c46a4cb ;  /* 0x3c46a4cb00197882 */ /* 0x000fcc0000000000 */
[----:B------:R-:W-:Y:S02]  /*2970*/  DFMA R38, R40, R34, R38 ;  /* 0x000000222826722b */ /* 0x000fe40000000026 */
[----:B------:R-:W-:Y:S01]  /*2980*/  DFMA R40, R26, R26, -R32 ;  /* 0x0000001a1a28722b */ /* 0x000fe20000000820 */
[----:B------:R-:W-:Y:S01]  /*2990*/  VIADD R35, R31, 0x100000 ;  /* 0x001000001f237836 */ /* 0x000fe20000000000 */
[----:B------:R-:W-:-:S04]  /*29a0*/  MOV R34, R30 ;  /* 0x0000001e00227202 */ /* 0x000fc80000000f00 */
[----:B------:R-:W-:Y:S01]  /*29b0*/  DADD R38, R38, -UR24 ;  /* 0x8000001826267e29 */ /* 0x000fe20008000000 */
[----:B------:R-:W-:Y:S01]  /*29c0*/  UMOV UR24, 0x80000000 ;  /* 0x8000000000187882 */ /* 0x000fe20000000000 */
[C---:B------:R-:W-:Y:S01]  /*29d0*/  DFMA R34, R26.reuse, R34, R40 ;  /* 0x000000221a22722b */ /* 0x040fe20000000028 */
[----:B------:R-:W-:Y:S01]  /*29e0*/  UMOV UR25, 0x43300000 ;  /* 0x4330000000197882 */ /* 0x000fe20000000000 */
[----:B------:R-:W-:-:S08]  /*29f0*/  DFMA R40, R26, R32, -R36 ;  /* 0x000000201a28722b */ /* 0x000fd00000000824 */
[----:B------:R-:W-:Y:S02]  /*2a00*/  DFMA R40, R30, R32, R40 ;  /* 0x000000201e28722b */ /* 0x000fe40000000028 */
[----:B------:R-:W-:-:S06]  /*2a10*/  DADD R32, R28, R38 ;  /* 0x000000001c207229 */ /* 0x000fcc0000000026 */
[----:B------:R-:W-:Y:S02]  /*2a20*/  DFMA R34, R26, R34, R40 ;  /* 0x000000221a22722b */ /* 0x000fe40000000028 */
[----:B------:R-:W-:Y:S02]  /*2a30*/  DADD R40, R28, -R32 ;  /* 0x000000001c287229 */ /* 0x000fe40000000820 */
[----:B------:R-:W-:-:S06]  /*2a40*/  DMUL R28, R32, R36 ;  /* 0x00000024201c7228 */ /* 0x000fcc0000000000 */
[----:B------:R-:W-:Y:S02]  /*2a50*/  DADD R40, R38, R40 ;  /* 0x0000000026287229 */ /* 0x000fe40000000028 */
[----:B------:R-:W-:-:S08]  /*2a60*/  DFMA R38, R32, R36, -R28 ;  /* 0x000000242026722b */ /* 0x000fd0000000081c */
[----:B------:R-:W-:-:S08]  /*2a70*/  DFMA R34, R32, R34, R38 ;  /* 0x000000222022722b */ /* 0x000fd00000000026 */
[----:B------:R-:W-:-:S08]  /*2a80*/  DFMA R40, R40, R36, R34 ;  /* 0x000000242828722b */ /* 0x000fd00000000022 */
[----:B------:R-:W-:-:S08]  /*2a90*/  DADD R32, R28, R40 ;  /* 0x000000001c207229 */ /* 0x000fd00000000028 */
[--C-:B------:R-:W-:Y:S02]  /*2aa0*/  DADD R34, R26, R32.reuse ;  /* 0x000000001a227229 */ /* 0x100fe40000000020 */
[----:B------:R-:W-:-:S06]  /*2ab0*/  DADD R28, R28, -R32 ;  /* 0x000000001c1c7229 */ /* 0x000fcc0000000820 */
[----:B------:R-:W-:Y:S02]  /*2ac0*/  DADD R26, R26, -R34 ;  /* 0x000000001a1a7229 */ /* 0x000fe40000000822 */
[----:B------:R-:W-:-:S06]  /*2ad0*/  DADD R28, R40, R28 ;  /* 0x00000000281c7229 */ /* 0x000fcc000000001c */
[----:B------:R-:W-:-:S08]  /*2ae0*/  DADD R26, R32, R26 ;  /* 0x00000000201a7229 */ /* 0x000fd0000000001a */
[----:B------:R-:W-:Y:S01]  /*2af0*/  DADD R26, R28, R26 ;  /* 0x000000001c1a7229 */ /* 0x000fe2000000001a */
[C---:B------:R-:W-:Y:S02]  /*2b00*/  VIADD R28, R43.reuse, 0xfffffc01 ;  /* 0xfffffc012b1c7836 */ /* 0x040fe40000000000 */
[----:B------:R-:W-:Y:S02]  /*2b10*/  @P2 VIADD R28, R43, 0xfffffc02 ;  /* 0xfffffc022b1c2836 */ /* 0x000fe40000000000 */
[----:B------:R-:W-:-:S03]  /*2b20*/  IMAD.MOV.U32 R29, RZ, RZ, 0x43300000 ;  /* 0x43300000ff1d7424 */ /* 0x000fc600078e00ff */
[----:B------:R-:W-:Y:S01]  /*2b30*/  DADD R32, R30, R26 ;  /* 0x000000001e207229 */ /* 0x000fe2000000001a */
[----:B------:R-:W-:Y:S01]  /*2b40*/  LOP3.LUT R28, R28, 0x80000000, RZ, 0x3c, !PT ;  /* 0x800000001c1c7812 */ /* 0x000fe200078e3cff */
[----:B------:R-:W-:-:S04]  /*2b50*/  IMAD.MOV.U32 R43, RZ, RZ, R5 ;  /* 0x000000ffff2b7224 */ /* 0x000fc800078e0005 */
[----:B------:R-:W-:Y:S01]  /*2b60*/  IMAD.SHL.U32 R5, R43, 0x2, RZ ;  /* 0x000000022b057824 */ /* 0x000fe200078e00ff */
[----:B------:R-:W-:Y:S01]  /*2b70*/  DADD R28, R28, -UR24 ;  /* 0x800000181c1c7e29 */ /* 0x000fe20008000000 */
[----:B------:R-:W-:Y:S01]  /*2b80*/  UMOV UR24, 0xfefa39ef ;  /* 0xfefa39ef00187882 */ /* 0x000fe20000000000 */
[----:B------:R-:W-:Y:S01]  /*2b90*/  DADD R30, R34, R32 ;  /* 0x00000000221e7229 */ /* 0x000fe20000000020 */
[----:B------:R-:W-:Y:S01]  /*2ba0*/  UMOV UR25, 0x3fe62e42 ;  /* 0x3fe62e4200197882 */ /* 0x000fe20000000000 */
[----:B------:R-:W-:-:S06]  /*2bb0*/  ISETP.GT.U32.AND P1, PT, R5, -0x2000001, PT ;  /* 0xfdffffff0500780c */ /* 0x000fcc0003f24070 */
[--C-:B------:R-:W-:Y:S02]  /*2bc0*/  DFMA R26, R28, UR24, R30.reuse ;  /* 0x000000181c1a7c2b */ /* 0x100fe4000800001e */
[----:B------:R-:W-:-:S06]  /*2bd0*/  DADD R36, R34, -R30 ;  /* 0x0000000022247229 */ /* 0x000fcc000000081e */
[----:B------:R-:W-:Y:S02]  /*2be0*/  DFMA R34, R28, -UR24, R26 ;  /* 0x800000181c227c2b */ /* 0x000fe4000800001a */
[----:B------:R-:W-:-:S06]  /*2bf0*/  DADD R36, R32, R36 ;  /* 0x0000000020247229 */ /* 0x000fcc0000000024 */
[----:B------:R-:W-:-:S08]  /*2c00*/  DADD R34, -R30, R34 ;  /* 0x000000001e227229 */ /* 0x000fd00000000122 */
[----:B------:R-:W-:-:S08]  /*2c10*/  DADD R34, R36, -R34 ;  /* 0x0000000024227229 */ /* 0x000fd00000000822 */
[----:B------:R-:W-:Y:S01]  /*2c20*/  DFMA R28, R28, UR26, R34 ;  /* 0x0000001a1c1c7c2b */ /* 0x000fe20008000022 */
[----:B------:R-:W-:Y:S01]  /*2c30*/  LOP3.LUT R35, R43, 0xff0fffff, RZ, 0xc0, !PT ;  /* 0xff0fffff2b237812 */ /* 0x000fe200078ec0ff */
[----:B------:R-:W-:-:S03]  /*2c40*/  IMAD.MOV.U32 R34, RZ, RZ, R42 ;  /* 0x000000ffff227224 */ /* 0x000fc600078e002a */
[----:B------:R-:W-:-:S03]  /*2c50*/  SEL R35, R35, R43, P1 ;  /* 0x0000002b23237207 */ /* 0x000fc60000800000 */
[----:B------:R-:W-:-:S08]  /*2c60*/  DADD R30, R26, R28 ;  /* 0x000000001a1e7229 */ /* 0x000fd0000000001c */
[----:B------:R-:W-:Y:S02]  /*2c70*/  DADD R32, R26, -R30 ;  /* 0x000000001a207229 */ /* 0x000fe4000000081e */
[----:B------:R-:W-:-:S06]  /*2c80*/  DMUL R26, R30, R34 ;  /* 0x000000221e1a7228 */ /* 0x000fcc0000000000 */
[----:B------:R-:W-:Y:S02]  /*2c90*/  DADD R32, R28, R32 ;  /* 0x000000001c207229 */ /* 0x000fe40000000020 */
[----:B------:R-:W-:-:S08]  /*2ca0*/  DFMA R30, R30, R34, -R26 ;  /* 0x000000221e1e722b */ /* 0x000fd0000000081a */
[----:B------:R-:W-:Y:S01]  /*2cb0*/  DFMA R32, R32, R34, R30 ;  /* 0x000000222020722b */ /* 0x000fe2000000001e */
[----:B------:R-:W-:Y:S02]  /*2cc0*/  IMAD.MOV.U32 R30, RZ, RZ, 0x652b82fe ;  /* 0x652b82feff1e7424 */ /* 0x000fe400078e00ff */
[----:B------:R-:W-:-:S05]  /*2cd0*/  IMAD.MOV.U32 R31, RZ, RZ, 0x3ff71547 ;  /* 0x3ff71547ff1f7424 */ /* 0x000fca00078e00ff */
[----:B------:R-:W-:-:S08]  /*2ce0*/  DADD R28, R26, R32 ;  /* 0x000000001a1c7229 */ /* 0x000fd00000000020 */
[----:B------:R-:W-:Y:S02]  /*2cf0*/  DFMA R30, R28, R30, 6.75539944105574400000e+15 ;  /* 0x433800001c1e742b */ /* 0x000fe4000000001e */
[----:B------:R-:W-:Y:S01]  /*2d00*/  FSETP.GEU.AND P1, PT, |R29|, 4.1917929649353027344, PT ;  /* 0x4086232b1d00780b */ /* 0x000fe20003f2e200 */
[----:B------:R-:W-:-:S05]  /*2d10*/  DADD R26, R26, -R28 ;  /* 0x000000001a1a7229 */ /* 0x000fca000000081c */
[----:B------:R-:W-:-:S03]  /*2d20*/  DADD R34, R30, -6.75539944105574400000e+15 ;  /* 0xc33800001e227429 */ /* 0x000fc60000000000 */
[----:B------:R-:W-:-:S05]  /*2d30*/  DADD R32, R32, R26 ;  /* 0x0000000020207229 */ /* 0x000fca000000001a */
[----:B------:R-:W-:Y:S01]  /*2d40*/  DFMA R36, R34, -UR24, R28 ;  /* 0x8000001822247c2b */ /* 0x000fe2000800001c */
[----:B------:R-:W-:Y:S01]  /*2d50*/  UMOV UR24, 0x3b39803f ;  /* 0x3b39803f00187882 */ /* 0x000fe20000000000 */
[----:B------:R-:W-:-:S06]  /*2d60*/  UMOV UR25, 0x3c7abc9e ;  /* 0x3c7abc9e00197882 */ /* 0x000fcc0000000000 */
[----:B------:R-:W-:Y:S01]  /*2d70*/  DFMA R34, R34, -UR24, R36 ;  /* 0x8000001822227c2b */ /* 0x000fe20008000024 */
[----:B------:R-:W-:Y:S01]  /*2d80*/  UMOV UR24, 0x69ce2bdf ;  /* 0x69ce2bdf00187882 */ /* 0x000fe20000000000 */
[----:B------:R-:W-:Y:S01]  /*2d90*/  IMAD.MOV.U32 R36, RZ, RZ, -0x35dec16 ;  /* 0xfca213eaff247424 */ /* 0x000fe200078e00ff */
[----:B------:R-:W-:Y:S01]  /*2da0*/  UMOV UR25, 0x3e5ade15 ;  /* 0x3e5ade1500197882 */ /* 0x000fe20000000000 */
[----:B------:R-:W-:-:S06]  /*2db0*/  IMAD.MOV.U32 R37, RZ, RZ, 0x3e928af3 ;  /* 0x3e928af3ff257424 */ /* 0x000fcc00078e00ff */
[----:B------:R-:W-:Y:S01]  /*2dc0*/  DFMA R36, R34, UR24, R36 ;  /* 0x0000001822247c2b */ /* 0x000fe20008000024 */
[----:B------:R-:W-:Y:S01]  /*2dd0*/  UMOV UR24, 0x62401315 ;  /* 0x6240131500187882 */ /* 0x000fe20000000000 */
[----:B------:R-:W-:-:S06]  /*2de0*/  UMOV UR25, 0x3ec71dee ;  /* 0x3ec71dee00197882 */ /* 0x000fcc0000000000 */
[----:B------:R-:W-:Y:S01]  /*2df0*/  DFMA R36, R34, R36, UR24 ;  /* 0x0000001822247e2b */ /* 0x000fe20008000024 */
        /* <DEDUP_REMOVED lines=20> */
[----:B------:R-:W-:-:S08]  /*2f40*/  DFMA R36, R34, R36, UR24 ;  /* 0x0000001822247e2b */ /* 0x000fd00008000024 */
[----:B------:R-:W-:-:S08]  /*2f50*/  DFMA R36, R34, R36, 1 ;  /* 0x3ff000002224742b */ /* 0x000fd00000000024 */
[----:B------:R-:W-:-:S10]  /*2f60*/  DFMA R34, R34, R36, 1 ;  /* 0x3ff000002222742b */ /* 0x000fd40000000024 */
[----:B------:R-:W-:Y:S02]  /*2f70*/  IMAD R27, R30, 0x100000, R35 ;  /* 0x001000001e1b7824 */ /* 0x000fe400078e0223 */
[----:B------:R-:W-:Y:S01]  /*2f80*/  IMAD.MOV.U32 R26, RZ, RZ, R34 ;  /* 0x000000ffff1a7224 */ /* 0x000fe200078e0022 */
[----:B------:R-:W-:Y:S06]  /*2f90*/  @!P1 BRA `(.L_x_37) ;  /* 0x0000000000309947 */ /* 0x000fec0003800000 */
[----:B------:R-:W-:Y:S01]  /*2fa0*/  FSETP.GEU.AND P2, PT, |R29|, 4.2275390625, PT ;  /* 0x408748001d00780b */ /* 0x000fe20003f4e200 */
[C---:B------:R-:W-:Y:S02]  /*2fb0*/  DADD R26, R28.reuse, +INF ;  /* 0x7ff000001c1a7429 */ /* 0x040fe40000000000 */
[----:B------:R-:W-:-:S08]  /*2fc0*/  DSETP.GEU.AND P1, PT, R28, RZ, PT ;  /* 0x000000ff1c00722a */ /* 0x000fd00003f2e000 */
[----:B------:R-:W-:Y:S02]  /*2fd0*/  FSEL R26, R26, RZ, P1 ;  /* 0x000000ff1a1a7208 */ /* 0x000fe40000800000 */
[----:B------:R-:W-:Y:S02]  /*2fe0*/  @!P2 LEA.HI R5, R30, R30, RZ, 0x1 ;  /* 0x0000001e1e05a211 */ /* 0x000fe400078f08ff */
[----:B------:R-:W-:Y:S02]  /*2ff0*/  FSEL R27, R27, RZ, P1 ;  /* 0x000000ff1b1b7208 */ /* 0x000fe40000800000 */
[----:B------:R-:W-:-:S05]  /*3000*/  @!P2 SHF.R.S32.HI R5, RZ, 0x1, R5 ;  /* 0x00000001ff05a819 */ /* 0x000fca0000011405 */
[----:B------:R-:W-:Y:S02]  /*3010*/  @!P2 IMAD.IADD R28, R30, 0x1, -R5 ;  /* 0x000000011e1ca824 */ /* 0x000fe400078e0a05 */
[----:B------:R-:W-:-:S03]  /*3020*/  @!P2 IMAD R35, R5, 0x100000, R35 ;  /* 0x001000000523a824 */ /* 0x000fc600078e0223 */
[----:B------:R-:W-:Y:S01]  /*3030*/  @!P2 LEA R29, R28, 0x3ff00000, 0x14 ;  /* 0x3ff000001c1da811 */ /* 0x000fe200078ea0ff */
[----:B------:R-:W-:-:S06]  /*3040*/  @!P2 IMAD.MOV.U32 R28, RZ, RZ, RZ ;  /* 0x000000ffff1ca224 */ /* 0x000fcc00078e00ff */
[----:B------:R-:W-:-:S11]  /*3050*/  @!P2 DMUL R26, R34, R28 ;  /* 0x0000001c221aa228 */ /* 0x000fd60000000000 */
.L_x_37:
[----:B------:R-:W-:Y:S01]  /*3060*/  DFMA R32, R32, R26, R26 ;  /* 0x0000001a2020722b */ /* 0x000fe2000000001a */
[----:B------:R-:W-:Y:S01]  /*3070*/  IMAD.MOV.U32 R28, RZ, RZ, R0 ;  /* 0x000000ffff1c7224 */ /* 0x000fe200078e0000 */
[----:B------:R-:W-:Y:S01]  /*3080*/  DSETP.NEU.AND P1, PT, |R26|, +INF , PT ;  /* 0x7ff000001a00742a */ /* 0x000fe20003f2d200 */
[----:B------:R-:W-:-:S07]  /*3090*/  IMAD.MOV.U32 R29, RZ, RZ, 0x0 ;  /* 0x00000000ff1d7424 */ /* 0x000fce00078e00ff */
[----:B------:R-:W-:Y:S02]  /*30a0*/  FSEL R26, R26, R32, !P1 ;  /* 0x000000201a1a7208 */ /* 0x000fe40004800000 */
[----:B------:R-:W-:Y:S01]  /*30b0*/  FSEL R27, R27, R33, !P1 ;  /* 0x000000211b1b7208 */ /* 0x000fe20004800000 */
[----:B------:R-:W-:Y:S06]  /*30c0*/  RET.REL.NODEC R28 `(_Z21updateInputWeightsGPUPdS_S_S_jjjjj17TrainingAlgorithmS_S_S_S_ddddd) ;  /* 0xffffffcc1ccc7950 */ /* 0x000fec0003c3ffff */
.L_x_38:
[----:B------:R-:W-:-:S00]  /*30d0*/  BRA `(.L_x_38) ;  /* 0xfffffffc00fc7947 */ /* 0x000fc0000383ffff */
[----:B------:R-:W-:-:S00]  /*30e0*/  NOP ;  /* 0x0000000000007918 */ /* 0x000fc00000000000 */
        /* <DEDUP_REMOVED lines=9> */
.L_x_70:


//--------------------- .text._Z24calculateHiddensDeltaGPUPdS_S_jjjjj --------------------------
	.section	.text._Z24calculateHiddensDeltaGPUPdS_S_jjjjj,"ax",@progbits
	.align	128
        .global         _Z24calculateHiddensDeltaGPUPdS_S_jjjjj
        .type           _Z24calculateHiddensDeltaGPUPdS_S_jjjjj,@function
        .size           _Z24calculateHiddensDeltaGPUPdS_S_jjjjj,(.L_x_73 - _Z24calculateHiddensDeltaGPUPdS_S_jjjjj)
        .other          _Z24calculateHiddensDeltaGPUPdS_S_jjjjj,@"STO_CUDA_ENTRY STV_DEFAULT"
_Z24calculateHiddensDeltaGPUPdS_S_jjjjj:
.text._Z24calculateHiddensDeltaGPUPdS_S_jjjjj:
[----:B------:R-:W-:Y:S08]  /*0000*/  LDC R1, c[0x0][0x37c] ;  /* 0x0000df00ff017b82 */ /* 0x000ff00000000800 */
[----:B------:R-:W0:Y:S01]  /*0010*/  LDC.64 R4, c[0x0][0x398] ;  /* 0x0000e600ff047b82 */ /* 0x000e220000000a00 */
[----:B------:R-:W1:Y:S01]  /*0020*/  S2R R2, SR_TID.X ;  /* 0x0000000000027919 */ /* 0x000e620000002100 */
[----:B------:R-:W2:Y:S01]  /*0030*/  LDCU.64 UR4, c[0x0][0x358] ;  /* 0x00006b00ff0477ac */ /* 0x000ea20008000a00 */
[----:B------:R-:W-:-:S05]  /*0040*/  CS2R R12, SRZ ;  /* 0x00000000000c7805 */ /* 0x000fca000001ff00 */
[----:B------:R-:W0:Y:S08]  /*0050*/  LDC.64 R6, c[0x0][0x3a0] ;  /* 0x0000e800ff067b82 */ /* 0x000e300000000a00 */
[----:B------:R-:W3:Y:S01]  /*0060*/  LDC R0, c[0x0][0x3a8] ;  /* 0x0000ea00ff007b82 */ /* 0x000ee20000000800 */
[C---:B0-----:R-:W-:Y:S02]  /*0070*/  ISETP.NE.AND P0, PT, R4.reuse, R7, PT ;  /* 0x000000070400720c */ /* 0x041fe40003f05270 */
[----:B------:R-:W-:-:S02]  /*0080*/  IADD3 R7, PT, PT, R4, -0x1, RZ ;  /* 0xffffffff04077810 */ /* 0x000fc40007ffe0ff */
[----:B---3--:R-:W-:-:S03]  /*0090*/  SEL R3, R6, R0, !P0 ;  /* 0x0000000006037207 */ /* 0x008fc60004000000 */
[----:B------:R-:W-:Y:S01]  /*00a0*/  IMAD R4, R7, R0, R7 ;  /* 0x0000000007047224 */ /* 0x000fe200078e0207 */
[----:B------:R-:W-:-:S04]  /*00b0*/  ISETP.NE.AND P0, PT, R3, RZ, PT ;  /* 0x000000ff0300720c */ /* 0x000fc80003f05270 */
[----:B------:R-:W-:-:S09]  /*00c0*/  IADD3.X R9, PT, PT, R4, R5, RZ, PT, !PT ;  /* 0x0000000504097210 */ /* 0x000fd20003ffe4ff */
[----:B-12---:R-:W-:Y:S05]  /*00d0*/  @!P0 BRA `(.L_x_39) ;  /* 0x0000000c00ec8947 */ /* 0x006fea0003800000 */
[C---:B------:R-:W-:Y:S01]  /*00e0*/  ISETP.GE.U32.AND P1, PT, R3.reuse, 0x10, PT ;  /* 0x000000100300780c */ /* 0x040fe20003f26070 */
[C---:B------:R-:W-:Y:S01]  /*00f0*/  IMAD R6, R3.reuse, R2, RZ ;  /* 0x0000000203067224 */ /* 0x040fe200078e02ff */
[----:B------:R-:W-:Y:S01]  /*0100*/  LOP3.LUT R8, R3, 0xf, RZ, 0xc0, !PT ;  /* 0x0000000f03087812 */ /* 0x000fe200078ec0ff */
[----:B------:R-:W-:Y:S01]  /*0110*/  HFMA2 R7, -RZ, RZ, 0, 0 ;  /* 0x00000000ff077431 */ /* 0x000fe200000001ff */
[----:B------:R-:W-:Y:S01]  /*0120*/  CS2R R12, SRZ ;  /* 0x00000000000c7805 */ /* 0x000fe2000001ff00 */
[----:B------:R-:W-:Y:S01]  /*0130*/  IMAD R24, R9, R0, R6 ;  /* 0x0000000009187224 */ /* 0x000fe200078e0206 */
[----:B------:R-:W-:-:S07]  /*0140*/  ISETP.NE.AND P0, PT, R8, RZ, PT ;  /* 0x000000ff0800720c */ /* 0x000fce0003f05270 */
[----:B------:R-:W-:Y:S06]  /*0150*/  @!P1 BRA `(.L_x_40) ;  /* 0x0000000400ec9947 */ /* 0x000fec0003800000 */
[----:B------:R-:W-:Y:S01]  /*0160*/  IADD3 R23, PT, PT, R4, R0, R5 ;  /* 0x0000000004177210 */ /* 0x000fe20007ffe005 */
[----:B------:R-:W-:Y:S01]  /*0170*/  VIADD R21, R24, 0x7 ;  /* 0x0000000718157836 */ /* 0x000fe20000000000 */
[----:B------:R-:W-:Y:S02]  /*0180*/  LOP3.LUT R7, R3, 0xfffffff0, RZ, 0xc0, !PT ;  /* 0xfffffff003077812 */ /* 0x000fe400078ec0ff */
[----:B------:R-:W-:Y:S02]  /*0190*/  CS2R R12, SRZ ;  /* 0x00000000000c7805 */ /* 0x000fe4000001ff00 */
[----:B------:R-:W-:Y:S02]  /*01a0*/  IADD3 R23, PT, PT, R23, 0x8, RZ ;  /* 0x0000000817177810 */ /* 0x000fe40007ffe0ff */
[----:B------:R-:W-:-:S07]  /*01b0*/  IADD3 R20, PT, PT, -R7, RZ, RZ ;  /* 0x000000ff07147210 */ /* 0x000fce0007ffe1ff */
.L_x_41:
[----:B------:R-:W0:Y:S01]  /*01c0*/  LDC.64 R14, c[0x0][0x388] ;  /* 0x0000e200ff0e7b82 */ /* 0x000e220000000a00 */
[----:B------:R-:W-:Y:S01]  /*01d0*/  IADD3 R17, PT, PT, R21, -0x7, RZ ;  /* 0xfffffff915117810 */ /* 0x000fe20007ffe0ff */
[----:B------:R-:W-:-:S06]  /*01e0*/  VIADD R19, R23, 0xfffffffa ;  /* 0xfffffffa17137836 */ /* 0x000fcc0000000000 */
[----:B------:R-:W1:Y:S01]  /*01f0*/  LDC.64 R10, c[0x0][0x390] ;  /* 0x0000e400ff0a7b82 */ /* 0x000e620000000a00 */
[----:B0-----:R-:W-:-:S06]  /*0200*/  IMAD.WIDE.U32 R16, R17, 0x8, R14 ;  /* 0x0000000811107825 */ /* 0x001fcc00078e000e */
[----:B------:R-:W2:Y:S01]  /*0210*/  LDG.E.64 R16, desc[UR4][R16.64] ;  /* 0x0000000410107981 */ /* 0x000ea2000c1e1b00 */
[----:B-1----:R-:W-:-:S06]  /*0220*/  IMAD.WIDE.U32 R18, R19, 0x8, R10 ;  /* 0x0000000813127825 */ /* 0x002fcc00078e000a */
[----:B------:R-:W2:Y:S01]  /*0230*/  LDG.E.64 R18, desc[UR4][R18.64] ;  /* 0x0000000412127981 */ /* 0x000ea2000c1e1b00 */
[----:B------:R-:W-:Y:S02]  /*0240*/  IADD3 R29, PT, PT, R21, -0x6, RZ ;  /* 0xfffffffa151d7810 */ /* 0x000fe40007ffe0ff */
[----:B------:R-:W-:-:S03]  /*0250*/  IADD3 R27, PT, PT, R23, -0x5, RZ ;  /* 0xfffffffb171b7810 */ /* 0x000fc60007ffe0ff */
[----:B------:R-:W-:-:S04]  /*0260*/  IMAD.WIDE.U32 R28, R29, 0x8, R14 ;  /* 0x000000081d1c7825 */ /* 0x000fc800078e000e */
[----:B------:R-:W-:Y:S01]  /*0270*/  IMAD.WIDE.U32 R26, R27, 0x8, R10 ;  /* 0x000000081b1a7825 */ /* 0x000fe200078e000a */
[----:B--2---:R-:W-:Y:S01]  /*0280*/  DFMA R18, R16, R18, R12 ;  /* 0x000000121012722b */ /* 0x004fe2000000000c */
[----:B------:R-:W2:Y:S04]  /*0290*/  LDG.E.64 R12, desc[UR4][R28.64] ;  /* 0x000000041c0c7981 */ /* 0x000ea8000c1e1b00 */
[----:B------:R-:W2:Y:S01]  /*02a0*/  LDG.E.64 R16, desc[UR4][R26.64] ;  /* 0x000000041a107981 */ /* 0x000ea2000c1e1b00 */
[----:B------:R-:W-:Y:S01]  /*02b0*/  IADD3 R25, PT, PT, R21, -0x5, RZ ;  /* 0xfffffffb15197810 */ /* 0x000fe20007ffe0ff */
[----:B------:R-:W-:Y:S01]  /*02c0*/  VIADD R22, R23, 0xfffffffc ;  /* 0xfffffffc17167836 */ /* 0x000fe20000000000 */
[----:B--2---:R-:W-:-:S03]  /*02d0*/  DFMA R16, R12, R16, R18 ;  /* 0x000000100c10722b */ /* 0x004fc60000000012 */
[----:B------:R-:W-:-:S04]  /*02e0*/  IMAD.WIDE.U32 R12, R25, 0x8, R14 ;  /* 0x00000008190c7825 */ /* 0x000fc800078e000e */
[----:B------:R-:W-:Y:S02]  /*02f0*/  IMAD.WIDE.U32 R18, R22, 0x8, R10 ;  /* 0x0000000816127825 */ /* 0x000fe400078e000a */
[----:B------:R-:W2:Y:S04]  /*0300*/  LDG.E.64 R12, desc[UR4][R12.64] ;  /* 0x000000040c0c7981 */ /* 0x000ea8000c1e1b00 */
[----:B------:R-:W2:Y:S01]  /*0310*/  LDG.E.64 R18, desc[UR4][R18.64] ;  /* 0x0000000412127981 */ /* 0x000ea2000c1e1b00 */
[----:B------:R-:W-:Y:S02]  /*0320*/  IADD3 R25, PT, PT, R21, -0x4, RZ ;  /* 0xfffffffc15197810 */ /* 0x000fe40007ffe0ff */
[----:B------:R-:W-:-:S03]  /*0330*/  IADD3 R22, PT, PT, R23, -0x3, RZ ;  /* 0xfffffffd17167810 */ /* 0x000fc60007ffe0ff */
[----:B------:R-:W-:-:S04]  /*0340*/  IMAD.WIDE.U32 R28, R25, 0x8, R14 ;  /* 0x00000008191c7825 */ /* 0x000fc800078e000e */
[----:B------:R-:W-:Y:S01]  /*0350*/  IMAD.WIDE.U32 R26, R22, 0x8, R10 ;  /* 0x00000008161a7825 */ /* 0x000fe200078e000a */
[----:B--2---:R-:W-:Y:S01]  /*0360*/  DFMA R18, R12, R18, R16 ;  /* 0x000000120c12722b */ /* 0x004fe20000000010 */
[----:B------:R0:W2:Y:S04]  /*0370*/  LDG.E.64 R12, desc[UR4][R28.64] ;  /* 0x000000041c0c7981 */ /* 0x0000a8000c1e1b00 */
[----:B------:R-:W2:Y:S01]  /*0380*/  LDG.E.64 R16, desc[UR4][R26.64] ;  /* 0x000000041a107981 */ /* 0x000ea2000c1e1b00 */
[----:B------:R-:W-:Y:S01]  /*0390*/  IADD3 R25, PT, PT, R21, -0x3, RZ ;  /* 0xfffffffd15197810 */ /* 0x000fe20007ffe0ff */
[----:B------:R-:W-:-:S04]  /*03a0*/  VIADD R22, R23, 0xfffffffe ;  /* 0xfffffffe17167836 */ /* 0x000fc80000000000 */
[----:B0-----:R-:W-:Y:S01]  /*03b0*/  IMAD.WIDE.U32 R28, R22, 0x8, R10 ;  /* 0x00000008161c7825 */ /* 0x001fe200078e000a */
[----:B--2---:R-:W-:-:S03]  /*03c0*/  DFMA R16, R12, R16, R18 ;  /* 0x000000100c10722b */ /* 0x004fc60000000012 */
[----:B------:R-:W-:Y:S01]  /*03d0*/  IMAD.WIDE.U32 R12, R25, 0x8, R14 ;  /* 0x00000008190c7825 */ /* 0x000fe200078e000e */
[----:B------:R-:W2:Y:S05]  /*03e0*/  LDG.E.64 R18, desc[UR4][R28.64] ;  /* 0x000000041c127981 */ /* 0x000eaa000c1e1b00 */
[----:B------:R-:W2:Y:S01]  /*03f0*/  LDG.E.64 R12, desc[UR4][R12.64] ;  /* 0x000000040c0c7981 */ /* 0x000ea2000c1e1b00 */
[----:B------:R-:W-:Y:S02]  /*0400*/  IADD3 R22, PT, PT, R23, -0x1, RZ ;  /* 0xffffffff17167810 */ /* 0x000fe40007ffe0ff */
[----:B------:R-:W-:-:S05]  /*0410*/  IADD3 R25, PT, PT, R21, -0x2, RZ ;  /* 0xfffffffe15197810 */ /* 0x000fca0007ffe0ff */
[----:B------:R-:W-:Y:S01]  /*0420*/  IMAD.WIDE.U32 R26, R25, 0x8, R14 ;  /* 0x00000008191a7825 */ /* 0x000fe200078e000e */
[----:B--2---:R-:W-:-:S03]  /*0430*/  DFMA R18, R12, R18, R16 ;  /* 0x000000120c12722b */ /* 0x004fc60000000010 */
[----:B------:R-:W-:Y:S01]  /*0440*/  IMAD.WIDE.U32 R16, R22, 0x8, R10 ;  /* 0x0000000816107825 */ /* 0x000fe200078e000a */
[----:B------:R-:W2:Y:S05]  /*0450*/  LDG.E.64 R12, desc[UR4][R26.64] ;  /* 0x000000041a0c7981 */ /* 0x000eaa000c1e1b00 */
[----:B------:R-:W2:Y:S01]  /*0460*/  LDG.E.64 R16, desc[UR4][R16.64] ;  /* 0x0000000410107981 */ /* 0x000ea2000c1e1b00 */
[----:B------:R-:W-:Y:S01]  /*0470*/  IADD3 R25, PT, PT, R21, -0x1, RZ ;  /* 0xffffffff15197810 */ /* 0x000fe20007ffe0ff */
[----:B--2---:R-:W-:-:S04]  /*0480*/  DFMA R16, R12, R16, R18 ;  /* 0x000000100c10722b */ /* 0x004fc80000000012 */
[----:B------:R-:W-:-:S04]  /*0490*/  IMAD.WIDE.U32 R12, R25, 0x8, R14 ;  /* 0x00000008190c7825 */ /* 0x000fc800078e000e */
[C---:B------:R-:W-:Y:S02]  /*04a0*/  IMAD.WIDE.U32 R18, R23.reuse, 0x8, R10 ;  /* 0x0000000817127825 */ /* 0x040fe400078e000a */
[----:B------:R-:W2:Y:S04]  /*04b0*/  LDG.E.64 R12, desc[UR4][R12.64] ;  /* 0x000000040c0c7981 */ /* 0x000ea8000c1e1b00 */
[----:B------:R-:W2:Y:S01]  /*04c0*/  LDG.E.64 R18, desc[UR4][R18.64] ;  /* 0x0000000412127981 */ /* 0x000ea2000c1e1b00 */
[----:B------:R-:W-:Y:S02]  /*04d0*/  VIADD R25, R23, 0x1 ;  /* 0x0000000117197836 */ /* 0x000fe40000000000 */
[----:B------:R-:W-:-:S04]  /*04e0*/  IMAD.WIDE.U32 R28, R21, 0x8, R14 ;  /* 0x00000008151c7825 */ /* 0x000fc800078e000e */
[----:B------:R-:W-:Y:S01]  /*04f0*/  IMAD.WIDE.U32 R26, R25, 0x8, R10 ;  /* 0x00000008191a7825 */ /* 0x000fe200078e000a */
[----:B--2---:R-:W-:Y:S01]  /*0500*/  DFMA R18, R12, R18, R16 ;  /* 0x000000120c12722b */ /* 0x004fe20000000010 */
[----:B------:R-:W2:Y:S04]  /*0510*/  LDG.E.64 R12, desc[UR4][R28.64] ;  /* 0x000000041c0c7981 */ /* 0x000ea8000c1e1b00 */
[----:B------:R-:W2:Y:S01]  /*0520*/  LDG.E.64 R16, desc[UR4][R26.64] ;  /* 0x000000041a107981 */ /* 0x000ea2000c1e1b00 */
[----:B------:R-:W-:Y:S02]  /*0530*/  IADD3 R25, PT, PT, R21, 0x1, RZ ;  /* 0x0000000115197810 */ /* 0x000fe40007ffe0ff */
[----:B------:R-:W-:Y:S01]  /*0540*/  IADD3 R22, PT, PT, R23, 0x2, RZ ;  /* 0x0000000217167810 */ /* 0x000fe20007ffe0ff */
[----:B--2---:R-:W-:-:S02]  /*0550*/  DFMA R16, R12, R16, R18 ;  /* 0x000000100c10722b */ /* 0x004fc40000000012 */
[----:B------:R-:W-:-:S04]  /*0560*/  IMAD.WIDE.U32 R12, R25, 0x8, R14 ;  /* 0x00000008190c7825 */ /* 0x000fc800078e000e */
[----:B------:R-:W-:Y:S02]  /*0570*/  IMAD.WIDE.U32 R18, R22, 0x8, R10 ;  /* 0x0000000816127825 */ /* 0x000fe400078e000a */
[----:B------:R-:W2:Y:S04]  /*0580*/  LDG.E.64 R12, desc[UR4][R12.64] ;  /* 0x000000040c0c7981 */ /* 0x000ea8000c1e1b00 */
[----:B------:R-:W2:Y:S01]  /*0590*/  LDG.E.64 R18, desc[UR4][R18.64] ;  /* 0x0000000412127981 */ /* 0x000ea2000c1e1b00 */
[----:B------:R-:W-:Y:S02]  /*05a0*/  IADD3 R25, PT, PT, R21, 0x2, RZ ;  /* 0x0000000215197810 */ /* 0x000fe40007ffe0ff */
[----:B------:R-:W-:-:S03]  /*05b0*/  IADD3 R22, PT, PT, R23, 0x3, RZ ;  /* 0x0000000317167810 */ /* 0x000fc60007ffe0ff */
[----:B------:R-:W-:-:S04]  /*05c0*/  IMAD.WIDE.U32 R28, R25, 0x8, R14 ;  /* 0x00000008191c7825 */ /* 0x000fc800078e000e */
[----:B------:R-:W-:Y:S01]  /*05d0*/  IMAD.WIDE.U32 R26, R22, 0x8, R10 ;  /* 0x00000008161a7825 */ /* 0x000fe200078e000a */
[----:B--2---:R-:W-:Y:S01]  /*05e0*/  DFMA R18, R12, R18, R16 ;  /* 0x000000120c12722b */ /* 0x004fe20000000010 */
[----:B------:R-:W2:Y:S04]  /*05f0*/  LDG.E.64 R12, desc[UR4][R28.64] ;  /* 0x000000041c0c7981 */ /* 0x000ea8000c1e1b00 */
[----:B------:R-:W2:Y:S01]  /*0600*/  LDG.E.64 R16, desc[UR4][R26.64] ;  /* 0x000000041a107981 */ /* 0x000ea2000c1e1b00 */
[----:B------:R-:W-:Y:S01]  /*0610*/  IADD3 R22, PT, PT, R23, 0x4, RZ ;  /* 0x0000000417167810 */ /* 0x000fe20007ffe0ff */
[----:B------:R-:W-:Y:S01]  /*0620*/  VIADD R25, R21, 0x3 ;  /* 0x0000000315197836 */ /* 0x000fe20000000000 */
[----:B--2---:R-:W-:-:S03]  /*0630*/  DFMA R16, R12, R16, R18 ;  /* 0x000000100c10722b */ /* 0x004fc60000000012 */
        /* <DEDUP_REMOVED lines=28> */
[----:B------:R-:W-:Y:S01]  /*0800*/  IMAD.WIDE.U32 R16, R25, 0x8, R14 ;  /* 0x0000000819107825 */ /* 0x000fe200078e000e */
[----:B------:R-:W-:-:S03]  /*0810*/  IADD3 R25, PT, PT, R23, 0x9, RZ ;  /* 0x0000000917197810 */ /* 0x000fc60007ffe0ff */
[--C-:B------:R-:W-:Y:S02]  /*0820*/  IMAD.WIDE.U32 R18, R22, 0x8, R10.reuse ;  /* 0x0000000816127825 */ /* 0x100fe400078e000a */
[----:B------:R-:W2:Y:S02]  /*0830*/  LDG.E.64 R16, desc[UR4][R16.64] ;  /* 0x0000000410107981 */ /* 0x000ea4000c1e1b00 */
[----:B------:R-:W-:Y:S02]  /*0840*/  VIADD R22, R21, 0x8 ;  /* 0x0000000815167836 */ /* 0x000fe40000000000 */
[----:B------:R-:W2:Y:S01]  /*0850*/  LDG.E.64 R18, desc[UR4][R18.64] ;  /* 0x0000000412127981 */ /* 0x000ea2000c1e1b00 */
[----:B------:R-:W-:-:S04]  /*0860*/  IMAD.WIDE.U32 R10, R25, 0x8, R10 ;  /* 0x00000008190a7825 */ /* 0x000fc800078e000a */
[----:B------:R-:W-:Y:S02]  /*0870*/  IMAD.WIDE.U32 R14, R22, 0x8, R14 ;  /* 0x00000008160e7825 */ /* 0x000fe400078e000e */
[----:B------:R-:W3:Y:S04]  /*0880*/  LDG.E.64 R10, desc[UR4][R10.64] ;  /* 0x000000040a0a7981 */ /* 0x000ee8000c1e1b00 */
[----:B------:R-:W3:Y:S01]  /*0890*/  LDG.E.64 R14, desc[UR4][R14.64] ;  /* 0x000000040e0e7981 */ /* 0x000ee2000c1e1b00 */
[----:B------:R-:W-:-:S04]  /*08a0*/  IADD3 R20, PT, PT, R20, 0x10, RZ ;  /* 0x0000001014147810 */ /* 0x000fc80007ffe0ff */
[----:B------:R-:W-:Y:S02]  /*08b0*/  ISETP.NE.AND P1, PT, R20, RZ, PT ;  /* 0x000000ff1400720c */ /* 0x000fe40003f25270 */
[----:B------:R-:W-:Y:S02]  /*08c0*/  IADD3 R21, PT, PT, R21, 0x10, RZ ;  /* 0x0000001015157810 */ /* 0x000fe40007ffe0ff */
[----:B------:R-:W-:Y:S01]  /*08d0*/  IADD3 R23, PT, PT, R23, 0x10, RZ ;  /* 0x0000001017177810 */ /* 0x000fe20007ffe0ff */
[----:B--2---:R-:W-:-:S08]  /*08e0*/  DFMA R12, R16, R18, R12 ;  /* 0x00000012100c722b */ /* 0x004fd0000000000c */
[----:B---3--:R-:W-:Y:S01]  /*08f0*/  DFMA R12, R14, R10, R12 ;  /* 0x0000000a0e0c722b */ /* 0x008fe2000000000c */
[----:B------:R-:W-:Y:S10]  /*0900*/  @P1 BRA `(.L_x_41) ;  /* 0xfffffff8002c1947 */ /* 0x000ff4000383ffff */
.L_x_40:
[----:B------:R-:W-:Y:S05]  /*0910*/  @!P0 BRA `(.L_x_39) ;  /* 0x0000000400dc8947 */ /* 0x000fea0003800000 */
[----:B------:R-:W-:Y:S01]  /*0920*/  ISETP.GE.U32.AND P0, PT, R8, 0x8, PT ;  /* 0x000000080800780c */ /* 0x000fe20003f06070 */
[----:B------:R-:W-:Y:S01]  /*0930*/  IMAD.X R8, R9, 0x1, R0, PT ;  /* 0x0000000109087824 */ /* 0x000fe200038e0600 */
[----:B------:R-:W-:-:S04]  /*0940*/  LOP3.LUT R25, R3, 0x7, RZ, 0xc0, !PT ;  /* 0x0000000703197812 */ /* 0x000fc800078ec0ff */
[----:B------:R-:W-:-:S07]  /*0950*/  ISETP.NE.AND P1, PT, R25, RZ, PT ;  /* 0x000000ff1900720c */ /* 0x000fce0003f25270 */
[----:B------:R-:W-:Y:S06]  /*0960*/  @!P0 BRA `(.L_x_42) ;  /* 0x0000000000ec8947 */ /* 0x000fec0003800000 */
[----:B------:R-:W0:Y:S01]  /*0970*/  LDC.64 R10, c[0x0][0x388] ;  /* 0x0000e200ff0a7b82 */ /* 0x000e220000000a00 */
[----:B------:R-:W-:Y:S02]  /*0980*/  IADD3 R19, PT, PT, R24, R7, RZ ;  /* 0x0000000718137210 */ /* 0x000fe40007ffe0ff */
[----:B------:R-:W-:-:S05]  /*0990*/  IADD3 R27, PT, PT, R7, R8, RZ ;  /* 0x00000008071b7210 */ /* 0x000fca0007ffe0ff */
[----:B------:R-:W1:Y:S01]  /*09a0*/  LDC.64 R20, c[0x0][0x390] ;  /* 0x0000e400ff147b82 */ /* 0x000e620000000a00 */
[----:B0-----:R-:W-:-:S06]  /*09b0*/  IMAD.WIDE.U32 R16, R19, 0x8, R10 ;  /* 0x0000000813107825 */ /* 0x001fcc00078e000a */
[----:B------:R-:W2:Y:S01]  /*09c0*/  LDG.E.64 R16, desc[UR4][R16.64] ;  /* 0x0000000410107981 */ /* 0x000ea2000c1e1b00 */
[----:B-1----:R-:W-:-:S06]  /*09d0*/  IMAD.WIDE.U32 R14, R27, 0x8, R20 ;  /* 0x000000081b0e7825 */ /* 0x002fcc00078e0014 */
[----:B------:R-:W2:Y:S01]  /*09e0*/  LDG.E.64 R14, desc[UR4][R14.64] ;  /* 0x000000040e0e7981 */ /* 0x000ea2000c1e1b00 */
[----:B------:R-:W-:Y:S02]  /*09f0*/  IADD3 R29, PT, PT, R19, 0x1, RZ ;  /* 0x00000001131d7810 */ /* 0x000fe40007ffe0ff */
[----:B------:R-:W-:-:S03]  /*0a00*/  IADD3 R23, PT, PT, R27, 0x1, RZ ;  /* 0x000000011b177810 */ /* 0x000fc60007ffe0ff */
[----:B------:R-:W-:-:S04]  /*0a10*/  IMAD.WIDE.U32 R28, R29, 0x8, R10 ;  /* 0x000000081d1c7825 */ /* 0x000fc800078e000a */
[----:B------:R-:W-:Y:S01]  /*0a20*/  IMAD.WIDE.U32 R22, R23, 0x8, R20 ;  /* 0x0000000817167825 */ /* 0x000fe200078e0014 */
[----:B--2---:R-:W-:Y:S01]  /*0a30*/  DFMA R14, R16, R14, R12 ;  /* 0x0000000e100e722b */ /* 0x004fe2000000000c */
[----:B------:R0:W2:Y:S04]  /*0a40*/  LDG.E.64 R12, desc[UR4][R28.64] ;  /* 0x000000041c0c7981 */ /* 0x0000a8000c1e1b00 */
[----:B------:R-:W2:Y:S01]  /*0a50*/  LDG.E.64 R16, desc[UR4][R22.64] ;  /* 0x0000000416107981 */ /* 0x000ea2000c1e1b00 */
[----:B------:R-:W-:Y:S01]  /*0a60*/  VIADD R18, R19, 0x2 ;  /* 0x0000000213127836 */ /* 0x000fe20000000000 */
[----:B------:R-:W-:-:S05]  /*0a70*/  IADD3 R26, PT, PT, R27, 0x2, RZ ;  /* 0x000000021b1a7810 */ /* 0x000fca0007ffe0ff */
[----:B0-----:R-:W-:Y:S01]  /*0a80*/  IMAD.WIDE.U32 R28, R26, 0x8, R20 ;  /* 0x000000081a1c7825 */ /* 0x001fe200078e0014 */
[----:B--2---:R-:W-:-:S03]  /*0a90*/  DFMA R16, R12, R16, R14 ;  /* 0x000000100c10722b */ /* 0x004fc6000000000e */
[----:B------:R-:W-:Y:S01]  /*0aa0*/  IMAD.WIDE.U32 R12, R18, 0x8, R10 ;  /* 0x00000008120c7825 */ /* 0x000fe200078e000a */
[----:B------:R-:W2:Y:S05]  /*0ab0*/  LDG.E.64 R14, desc[UR4][R28.64] ;  /* 0x000000041c0e7981 */ /* 0x000eaa000c1e1b00 */
[----:B------:R-:W2:Y:S01]  /*0ac0*/  LDG.E.64 R12, desc[UR4][R12.64] ;  /* 0x000000040c0c7981 */ /* 0x000ea2000c1e1b00 */
[----:B------:R-:W-:Y:S02]  /*0ad0*/  IADD3 R26, PT, PT, R27, 0x3, RZ ;  /* 0x000000031b1a7810 */ /* 0x000fe40007ffe0ff */
[----:B------:R-:W-:-:S05]  /*0ae0*/  IADD3 R18, PT, PT, R19, 0x3, RZ ;  /* 0x0000000313127810 */ /* 0x000fca0007ffe0ff */
[----:B------:R-:W-:Y:S01]  /*0af0*/  IMAD.WIDE.U32 R22, R18, 0x8, R10 ;  /* 0x0000000812167825 */ /* 0x000fe200078e000a */
[----:B--2---:R-:W-:-:S03]  /*0b00*/  DFMA R14, R12, R14, R16 ;  /* 0x0000000e0c0e722b */ /* 0x004fc60000000010 */
[----:B------:R-:W-:Y:S01]  /*0b10*/  IMAD.WIDE.U32 R16, R26, 0x8, R20 ;  /* 0x000000081a107825 */ /* 0x000fe200078e0014 */
[----:B------:R0:W2:Y:S05]  /*0b20*/  LDG.E.64 R12, desc[UR4][R22.64] ;  /* 0x00000004160c7981 */ /* 0x0000aa000c1e1b00 */
[----:B------:R-:W2:Y:S01]  /*0b30*/  LDG.E.64 R16, desc[UR4][R16.64] ;  /* 0x0000000410107981 */ /* 0x000ea2000c1e1b00 */
[----:B------:R-:W-:Y:S01]  /*0b40*/  IADD3 R18, PT, PT, R19, 0x4, RZ ;  /* 0x0000000413127810 */ /* 0x000fe20007ffe0ff */
[----:B------:R-:W-:-:S04]  /*0b50*/  VIADD R26, R27, 0x4 ;  /* 0x000000041b1a7836 */ /* 0x000fc80000000000 */
[----:B------:R-:W-:-:S04]  /*0b60*/  IMAD.WIDE.U32 R28, R18, 0x8, R10 ;  /* 0x00000008121c7825 */ /* 0x000fc800078e000a */
[----:B0-----:R-:W-:Y:S01]  /*0b70*/  IMAD.WIDE.U32 R22, R26, 0x8, R20 ;  /* 0x000000081a167825 */ /* 0x001fe200078e0014 */
[----:B--2---:R-:W-:Y:S01]  /*0b80*/  DFMA R16, R12, R16, R14 ;  /* 0x000000100c10722b */ /* 0x004fe2000000000e */
[----:B------:R0:W2:Y:S04]  /*0b90*/  LDG.E.64 R14, desc[UR4][R28.64] ;  /* 0x000000041c0e7981 */ /* 0x0000a8000c1e1b00 */
[----:B------:R1:W2:Y:S01]  /*0ba0*/  LDG.E.64 R12, desc[UR4][R22.64] ;  /* 0x00000004160c7981 */ /* 0x0002a2000c1e1b00 */
[C---:B------:R-:W-:Y:S02]  /*0bb0*/  IADD3 R18, PT, PT, R19.reuse, 0x5, RZ ;  /* 0x0000000513127810 */ /* 0x040fe40007ffe0ff */
[----:B------:R-:W-:Y:S01]  /*0bc0*/  IADD3 R26, PT, PT, R19, 0x7, RZ ;  /* 0x00000007131a7810 */ /* 0x000fe20007ffe0ff */
[----:B0-----:R-:W-:-:S04]  /*0bd0*/  VIADD R29, R27, 0x6 ;  /* 0x000000061b1d7836 */ /* 0x001fc80000000000 */
[----:B-1----:R-:W-:-:S06]  /*0be0*/  IMAD.WIDE.U32 R22, R29, 0x8, R20 ;  /* 0x000000081d167825 */ /* 0x002fcc00078e0014 */
[----:B------:R-:W3:Y:S01]  /*0bf0*/  LDG.E.64 R22, desc[UR4][R22.64] ;  /* 0x0000000416167981 */ /* 0x000ee2000c1e1b00 */
[----:B--2---:R-:W-:Y:S01]  /*0c00*/  DFMA R12, R14, R12, R16 ;  /* 0x0000000c0e0c722b */ /* 0x004fe20000000010 */
[----:B------:R-:W-:Y:S01]  /*0c10*/  IADD3 R15, PT, PT, R27, 0x5, RZ ;  /* 0x000000051b0f7810 */ /* 0x000fe20007ffe0ff */
[----:B------:R-:W-:Y:S01]  /*0c20*/  IMAD.WIDE.U32 R16, R18, 0x8, R10 ;  /* 0x0000000812107825 */ /* 0x000fe200078e000a */
[----:B------:R-:W-:-:S03]  /*0c30*/  IADD3 R14, PT, PT, R19, 0x6, RZ ;  /* 0x00000006130e7810 */ /* 0x000fc60007ffe0ff */
[----:B------:R-:W-:Y:S02]  /*0c40*/  IMAD.WIDE.U32 R18, R15, 0x8, R20 ;  /* 0x000000080f127825 */ /* 0x000fe400078e0014 */
[----:B------:R-:W2:Y:S02]  /*0c50*/  LDG.E.64 R16, desc[UR4][R16.64] ;  /* 0x0000000410107981 */ /* 0x000ea4000c1e1b00 */
[--C-:B------:R-:W-:Y:S02]  /*0c60*/  IMAD.WIDE.U32 R14, R14, 0x8, R10.reuse ;  /* 0x000000080e0e7825 */ /* 0x100fe400078e000a */
[----:B------:R-:W2:Y:S01]  /*0c70*/  LDG.E.64 R18, desc[UR4][R18.64] ;  /* 0x0000000412127981 */ /* 0x000ea2000c1e1b00 */
[----:B------:R-:W-:Y:S01]  /*0c80*/  IADD3 R27, PT, PT, R27, 0x7, RZ ;  /* 0x000000071b1b7810 */ /* 0x000fe20007ffe0ff */
[----:B------:R-:W-:Y:S02]  /*0c90*/  IMAD.WIDE.U32 R10, R26, 0x8, R10 ;  /* 0x000000081a0a7825 */ /* 0x000fe400078e000a */
[----:B------:R-:W3:Y:S02]  /*0ca0*/  LDG.E.64 R14, desc[UR4][R14.64] ;  /* 0x000000040e0e7981 */ /* 0x000ee4000c1e1b00 */
[----:B------:R-:W-:-:S02]  /*0cb0*/  IMAD.WIDE.U32 R20, R27, 0x8, R20 ;  /* 0x000000081b147825 */ /* 0x000fc400078e0014 */
[----:B------:R-:W4:Y:S04]  /*0cc0*/  LDG.E.64 R10, desc[UR4][R10.64] ;  /* 0x000000040a0a7981 */ /* 0x000f28000c1e1b00 */
[----:B------:R-:W4:Y:S01]  /*0cd0*/  LDG.E.64 R20, desc[UR4][R20.64] ;  /* 0x0000000414147981 */ /* 0x000f22000c1e1b00 */
[----:B------:R-:W-:Y:S01]  /*0ce0*/  IADD3 R7, PT, PT, R7, 0x8, RZ ;  /* 0x0000000807077810 */ /* 0x000fe20007ffe0ff */
[----:B--2---:R-:W-:-:S08]  /*0cf0*/  DFMA R12, R16, R18, R12 ;  /* 0x00000012100c722b */ /* 0x004fd0000000000c */
[----:B---3--:R-:W-:-:S08]  /*0d00*/  DFMA R12, R14, R22, R12 ;  /* 0x000000160e0c722b */ /* 0x008fd0000000000c */
[----:B----4-:R-:W-:-:S11]  /*0d10*/  DFMA R12, R10, R20, R12 ;  /* 0x000000140a0c722b */ /* 0x010fd6000000000c */
.L_x_42:
[----:B------:R-:W-:Y:S05]  /*0d20*/  @!P1 BRA `(.L_x_39) ;  /* 0x0000000000d89947 */ /* 0x000fea0003800000 */
[----:B------:R-:W-:Y:S02]  /*0d30*/  ISETP.GE.U32.AND P0, PT, R25, 0x4, PT ;  /* 0x000000041900780c */ /* 0x000fe40003f06070 */
        /* <DEDUP_REMOVED lines=9> */
[----:B-1----:R-:W-:-:S05]  /*0dd0*/  IMAD.WIDE.U32 R28, R27, 0x8, R10 ;  /* 0x000000081b1c7825 */ /* 0x002fca00078e000a */
[----:B------:R-:W2:Y:S01]  /*0de0*/  LDG.E.64 R20, desc[UR4][R28.64] ;  /* 0x000000041c147981 */ /* 0x000ea2000c1e1b00 */
[----:B------:R-:W-:Y:S01]  /*0df0*/  IADD3 R19, PT, PT, R27, 0x1, RZ ;  /* 0x000000011b137810 */ /* 0x000fe20007ffe0ff */
[----:B------:R-:W-:Y:S01]  /*0e00*/  VIADD R17, R25, 0x1 ;  /* 0x0000000119117836 */ /* 0x000fe20000000000 */
[----:B------:R-:W-:-:S03]  /*0e10*/  IADD3 R8, PT, PT, R27, 0x2, RZ ;  /* 0x000000021b087810 */ /* 0x000fc60007ffe0ff */
[----:B------:R-:W-:-:S04]  /*0e20*/  IMAD.WIDE.U32 R16, R17, 0x8, R14 ;  /* 0x0000000811107825 */ /* 0x000fc800078e000e */
[--C-:B------:R-:W-:Y:S02]  /*0e30*/  IMAD.WIDE.U32 R18, R19, 0x8, R10.reuse ;  /* 0x0000000813127825 */ /* 0x100fe400078e000a */
[----:B------:R-:W3:Y:S04]  /*0e40*/  LDG.E.64 R16, desc[UR4][R16.64] ;  /* 0x0000000410107981 */ /* 0x000ee8000c1e1b00 */
[----:B------:R-:W3:Y:S01]  /*0e50*/  LDG.E.64 R18, desc[UR4][R18.64] ;  /* 0x0000000412127981 */ /* 0x000ee2000c1e1b00 */
[----:B------:R-:W-:Y:S01]  /*0e60*/  VIADD R27, R27, 0x3 ;  /* 0x000000031b1b7836 */ /* 0x000fe20000000000 */
[----:B--2---:R-:W-:Y:S01]  /*0e70*/  DFMA R12, R22, R20, R12 ;  /* 0x00000014160c722b */ /* 0x004fe2000000000c */
[C---:B------:R-:W-:Y:S01]  /*0e80*/  IADD3 R21, PT, PT, R25.reuse, 0x2, RZ ;  /* 0x0000000219157810 */ /* 0x040fe20007ffe0ff */
[----:B------:R-:W-:Y:S01]  /*0e90*/  IMAD.WIDE.U32 R22, R8, 0x8, R10 ;  /* 0x0000000808167825 */ /* 0x000fe200078e000a */
[----:B------:R-:W-:-:S03]  /*0ea0*/  IADD3 R25, PT, PT, R25, 0x3, RZ ;  /* 0x0000000319197810 */ /* 0x000fc60007ffe0ff */
[--C-:B------:R-:W-:Y:S02]  /*0eb0*/  IMAD.WIDE.U32 R20, R21, 0x8, R14.reuse ;  /* 0x0000000815147825 */ /* 0x100fe400078e000e */
[----:B------:R-:W2:Y:S02]  /*0ec0*/  LDG.E.64 R22, desc[UR4][R22.64] ;  /* 0x0000000416167981 */ /* 0x000ea4000c1e1b00 */
[----:B------:R-:W-:Y:S02]  /*0ed0*/  IMAD.WIDE.U32 R14, R25, 0x8, R14 ;  /* 0x00000008190e7825 */ /* 0x000fe400078e000e */
[----:B------:R-:W2:Y:S02]  /*0ee0*/  LDG.E.64 R20, desc[UR4][R20.64] ;  /* 0x0000000414147981 */ /* 0x000ea4000c1e1b00 */
[----:B------:R-:W-:Y:S02]  /*0ef0*/  IMAD.WIDE.U32 R10, R27, 0x8, R10 ;  /* 0x000000081b0a7825 */ /* 0x000fe400078e000a */
[----:B------:R-:W4:Y:S04]  /*0f00*/  LDG.E.64 R14, desc[UR4][R14.64] ;  /* 0x000000040e0e7981 */ /* 0x000f28000c1e1b00 */
[----:B------:R-:W4:Y:S01]  /*0f10*/  LDG.E.64 R10, desc[UR4][R10.64] ;  /* 0x000000040a0a7981 */ /* 0x000f22000c1e1b00 */
[----:B---3--:R-:W-:Y:S01]  /*0f20*/  DFMA R12, R16, R18, R12 ;  /* 0x00000012100c722b */ /* 0x008fe2000000000c */
[----:B------:R-:W-:-:S07]  /*0f30*/  IADD3 R7, PT, PT, R7, 0x4, RZ ;  /* 0x0000000407077810 */ /* 0x000fce0007ffe0ff */
[----:B--2---:R-:W-:-:S08]  /*0f40*/  DFMA R12, R20, R22, R12 ;  /* 0x00000016140c722b */ /* 0x004fd0000000000c */
[----:B----4-:R-:W-:-:S11]  /*0f50*/  DFMA R12, R14, R10, R12 ;  /* 0x0000000a0e0c722b */ /* 0x010fd6000000000c */
.L_x_43:
[----:B------:R-:W-:Y:S05]  /*0f60*/  @!P1 BRA `(.L_x_39) ;  /* 0x0000000000489947 */ /* 0x000fea0003800000 */
[----:B------:R-:W0:Y:S01]  /*0f70*/  LDC.64 R10, c[0x0][0x390] ;  /* 0x0000e400ff0a7b82 */ /* 0x000e220000000a00 */
[----:B------:R-:W-:Y:S02]  /*0f80*/  IADD3 R6, PT, PT, R6, R7, RZ ;  /* 0x0000000706067210 */ /* 0x000fe40007ffe0ff */
[-C--:B------:R-:W-:Y:S02]  /*0f90*/  IADD3 R7, PT, PT, R7, R0.reuse, RZ ;  /* 0x0000000007077210 */ /* 0x080fe40007ffe0ff */
[----:B------:R-:W-:Y:S01]  /*0fa0*/  IADD3 R3, PT, PT, -R3, RZ, RZ ;  /* 0x000000ff03037210 */ /* 0x000fe20007ffe1ff */
[----:B------:R-:W-:Y:S01]  /*0fb0*/  IMAD R17, R9, R0, R6 ;  /* 0x0000000009117224 */ /* 0x000fe200078e0206 */
[----:B------:R-:W-:Y:S01]  /*0fc0*/  IADD3 R8, PT, PT, R4, R5, R7 ;  /* 0x0000000504087210 */ /* 0x000fe20007ffe007 */
[----:B------:R-:W1:Y:S06]  /*0fd0*/  LDC.64 R14, c[0x0][0x388] ;  /* 0x0000e200ff0e7b82 */ /* 0x000e6c0000000a00 */
.L_x_44:
[----:B------:R-:W-:Y:S02]  /*0fe0*/  VIADD R7, R8, 0x2 ;  /* 0x0000000208077836 */ /* 0x000fe40000000000 */
[----:B-1----:R-:W-:-:S04]  /*0ff0*/  IMAD.WIDE.U32 R4, R17, 0x8, R14 ;  /* 0x0000000811047825 */ /* 0x002fc800078e000e */
[----:B0-----:R-:W-:Y:S02]  /*1000*/  IMAD.WIDE.U32 R6, R7, 0x8, R10 ;  /* 0x0000000807067825 */ /* 0x001fe400078e000a */
[----:B------:R-:W2:Y:S04]  /*1010*/  LDG.E.64 R4, desc[UR4][R4.64] ;  /* 0x0000000404047981 */ /* 0x000ea8000c1e1b00 */
[----:B------:R-:W2:Y:S01]  /*1020*/  LDG.E.64 R6, desc[UR4][R6.64] ;  /* 0x0000000406067981 */ /* 0x000ea2000c1e1b00 */
[----:B------:R-:W-:Y:S02]  /*1030*/  IADD3 R3, PT, PT, R3, 0x1, RZ ;  /* 0x0000000103037810 */ /* 0x000fe40007ffe0ff */
[----:B------:R-:W-:Y:S02]  /*1040*/  IADD3 R8, PT, PT, R8, 0x1, RZ ;  /* 0x0000000108087810 */ /* 0x000fe40007ffe0ff */
[----:B------:R-:W-:-:S02]  /*1050*/  ISETP.NE.AND P0, PT, R3, RZ, PT ;  /* 0x000000ff0300720c */ /* 0x000fc40003f05270 */
[----:B------:R-:W-:Y:S01]  /*1060*/  IADD3 R17, PT, PT, R17, 0x1, RZ ;  /* 0x0000000111117810 */ /* 0x000fe20007ffe0ff */
[----:B--2---:R-:W-:-:S10]  /*1070*/  DFMA R12, R4, R6, R12 ;  /* 0x00000006040c722b */ /* 0x004fd4000000000c */
[----:B------:R-:W-:Y:S05]  /*1080*/  @P0 BRA `(.L_x_44) ;  /* 0xfffffffc00d40947 */ /* 0x000fea000383ffff */
.L_x_39:
[----:B------:R-:W0:Y:S01]  /*1090*/  LDC.64 R4, c[0x0][0x380] ;  /* 0x0000e000ff047b82 */ /* 0x000e220000000a00 */
[----:B------:R-:W-:-:S07]  /*10a0*/  IADD3 R9, PT, PT, R9, R2, RZ ;  /* 0x0000000209097210 */ /* 0x000fce0007ffe0ff */
[----:B------:R-:W1:Y:S01]  /*10b0*/  LDC.64 R6, c[0x0][0x390] ;  /* 0x0000e400ff067b82 */ /* 0x000e620000000a00 */
[----:B0-----:R-:W-:-:S06]  /*10c0*/  IMAD.WIDE.U32 R2, R9, 0x8, R4 ;  /* 0x0000000809027825 */ /* 0x001fcc00078e0004 */
[----:B------:R-:W2:Y:S01]  /*10d0*/  LDG.E.64 R2, desc[UR4][R2.64] ;  /* 0x0000000402027981 */ /* 0x000ea2000c1e1b00 */
[----:B-1----:R-:W-:Y:S01]  /*10e0*/  IMAD.WIDE.U32 R6, R9, 0x8, R6 ;  /* 0x0000000809067825 */ /* 0x002fe200078e0006 */
[----:B--2---:R-:W-:-:S08]  /*10f0*/  DADD R4, -R2, 1 ;  /* 0x3ff0000002047429 */ /* 0x004fd00000000100 */
[----:B------:R-:W-:-:S08]  /*1100*/  DMUL R4, R2, R4 ;  /* 0x0000000402047228 */ /* 0x000fd00000000000 */
[----:B------:R-:W-:-:S07]  /*1110*/  DMUL R4, R4, R12 ;  /* 0x0000000c04047228 */ /* 0x000fce0000000000 */
[----:B------:R-:W-:Y:S01]  /*1120*/  STG.E.64 desc[UR4][R6.64], R4 ;  /* 0x0000000406007986 */ /* 0x000fe2000c101b04 */
[----:B------:R-:W-:Y:S05]  /*1130*/  EXIT ;  /* 0x000000000000794d */ /* 0x000fea0003800000 */
.L_x_45:
        /* <DEDUP_REMOVED lines=12> */
.L_x_73:


//--------------------- .text._Z23calculateOutputDeltaGPUPdS_S_j --------------------------
	.section	.text._Z23calculateOutputDeltaGPUPdS_S_j,"ax",@progbits
	.align	128
        .global         _Z23calculateOutputDeltaGPUPdS_S_j
        .type           _Z23calculateOutputDeltaGPUPdS_S_j,@function
        .size           _Z23calculateOutputDeltaGPUPdS_S_j,(.L_x_74 - _Z23calculateOutputDeltaGPUPdS_S_j)
        .other          _Z23calculateOutputDeltaGPUPdS_S_j,@"STO_CUDA_ENTRY STV_DEFAULT"
_Z23calculateOutputDeltaGPUPdS_S_j:
.text._Z23calculateOutputDeltaGPUPdS_S_j:
[----:B------:R-:W-:Y:S01]  /*0000*/  LDC R1, c[0x0][0x37c] ;  /* 0x0000df00ff017b82 */ /* 0x000fe20000000800 */
[----:B------:R-:W0:Y:S07]  /*0010*/  S2R R7, SR_TID.X ;  /* 0x0000000000077919 */ /* 0x000e2e0000002100 */
[----:B------:R-:W1:Y:S01]  /*0020*/  LDC.64 R4, c[0x0][0x380] ;  /* 0x0000e000ff047b82 */ /* 0x000e620000000a00 */
[----:B------:R-:W0:Y:S01]  /*0030*/  LDCU UR6, c[0x0][0x398] ;  /* 0x00007300ff0677ac */ /* 0x000e220008000800 */
[----:B------:R-:W2:Y:S06]  /*0040*/  LDCU.64 UR4, c[0x0][0x358] ;  /* 0x00006b00ff0477ac */ /* 0x000eac0008000a00 */
[----:B------:R-:W3:Y:S08]  /*0050*/  LDC.64 R2, c[0x0][0x390] ;  /* 0x0000e400ff027b82 */ /* 0x000ef00000000a00 */
[----:B------:R-:W4:Y:S01]  /*0060*/  LDC.64 R10, c[0x0][0x388] ;  /* 0x0000e200ff0a7b82 */ /* 0x000f220000000a00 */
[----:B0-----:R-:W-:-:S05]  /*0070*/  IADD3 R13, PT, PT, R7, UR6, RZ ;  /* 0x00000006070d7c10 */ /* 0x001fca000fffe0ff */
[----:B-1----:R-:W-:-:S04]  /*0080*/  IMAD.WIDE.U32 R4, R13, 0x8, R4 ;  /* 0x000000080d047825 */ /* 0x002fc800078e0004 */
[----:B---3--:R-:W-:Y:S02]  /*0090*/  IMAD.WIDE.U32 R2, R7, 0x8, R2 ;  /* 0x0000000807027825 */ /* 0x008fe400078e0002 */
[----:B--2---:R-:W2:Y:S04]  /*00a0*/  LDG.E.64 R4, desc[UR4][R4.64] ;  /* 0x0000000404047981 */ /* 0x004ea8000c1e1b00 */
[----:B------:R-:W3:Y:S01]  /*00b0*/  LDG.E.64 R2, desc[UR4][R2.64] ;  /* 0x0000000402027981 */ /* 0x000ee2000c1e1b00 */
[----:B--2---:R-:W-:Y:S02]  /*00c0*/  DADD R8, -R4, 1 ;  /* 0x3ff0000004087429 */ /* 0x004fe40000000100 */
[----:B---3--:R-:W-:-:S06]  /*00d0*/  DADD R6, R2, -R4 ;  /* 0x0000000002067229 */ /* 0x008fcc0000000804 */
[----:B------:R-:W-:-:S08]  /*00e0*/  DMUL R8, R4, R8 ;  /* 0x0000000804087228 */ /* 0x000fd00000000000 */
[----:B------:R-:W-:Y:S01]  /*00f0*/  DMUL R6, R6, R8 ;  /* 0x0000000806067228 */ /* 0x000fe20000000000 */
[----:B----4-:R-:W-:-:S06]  /*0100*/  IMAD.WIDE.U32 R8, R13, 0x8, R10 ;  /* 0x000000080d087825 */ /* 0x010fcc00078e000a */
[----:B------:R-:W-:Y:S01]  /*0110*/  STG.E.64 desc[UR4][R8.64], R6 ;  /* 0x0000000608007986 */ /* 0x000fe2000c101b04 */
[----:B------:R-:W-:Y:S05]  /*0120*/  EXIT ;  /* 0x000000000000794d */ /* 0x000fea0003800000 */
.L_x_46:
        /* <DEDUP_REMOVED lines=13> */
.L_x_74:


//--------------------- .text._Z16forwardKernelGPUPdS_jjjjj --------------------------
	.section	.text._Z16forwardKernelGPUPdS_jjjjj,"ax",@progbits
	.align	128
        .global         _Z16forwardKernelGPUPdS_jjjjj
        .type           _Z16forwardKernelGPUPdS_jjjjj,@function
        .size           _Z16forwardKernelGPUPdS_jjjjj,(.L_x_71 - _Z16forwardKernelGPUPdS_jjjjj)
        .other          _Z16forwardKernelGPUPdS_jjjjj,@"STO_CUDA_ENTRY STV_DEFAULT"
_Z16forwardKernelGPUPdS_jjjjj:
.text._Z16forwardKernelGPUPdS_jjjjj:
[----:B------:R-:W-:Y:S01]  /*0000*/  LDC R1, c[0x0][0x37c] ;  /* 0x0000df00ff017b82 */ /* 0x000fe20000000800 */
[----:B------:R-:W0:Y:S01]  /*0010*/  LDCU.64 UR10, c[0x0][0x390] ;  /* 0x00007200ff0a77ac */ /* 0x000e220008000a00 */
[----:B------:R-:W1:Y:S01]  /*0020*/  S2R R6, SR_TID.X ;  /* 0x0000000000067919 */ /* 0x000e620000002100 */
[----:B------:R-:W-:Y:S01]  /*0030*/  CS2R R12, SRZ ;  /* 0x00000000000c7805 */ /* 0x000fe2000001ff00 */
[----:B------:R-:W2:Y:S01]  /*0040*/  LDCU UR21, c[0x0][0x3a0] ;  /* 0x00007400ff1577ac */ /* 0x000ea20008000800 */
[----:B------:R-:W3:Y:S01]  /*0050*/  LDCU.64 UR18, c[0x0][0x358] ;  /* 0x00006b00ff1277ac */ /* 0x000ee20008000a00 */
[----:B0-----:R-:W-:Y:S02]  /*0060*/  UIADD3 UR4, UPT, UPT, UR10, -0x1, URZ ;  /* 0xffffffff0a047890 */ /* 0x001fe4000fffe0ff */
[----:B------:R-:W-:Y:S02]  /*0070*/  UIADD3 UR6, UPT, UPT, UR10, -0x2, URZ ;  /* 0xfffffffe0a067890 */ /* 0x000fe4000fffe0ff */
[----:B------:R-:W-:-:S02]  /*0080*/  UISETP.NE.AND UP1, UPT, UR10, 0x1, UPT ;  /* 0x000000010a00788c */ /* 0x000fc4000bf25270 */
[----:B--2---:R-:W-:Y:S02]  /*0090*/  UIMAD UR5, UR21, UR11, UR21 ;  /* 0x0000000b150572a4 */ /* 0x004fe4000f8e0215 */
[----:B------:R-:W-:Y:S02]  /*00a0*/  UIMAD UR4, UR4, UR21, UR4 ;  /* 0x00000015040472a4 */ /* 0x000fe4000f8e0204 */
[----:B------:R-:W-:Y:S02]  /*00b0*/  UIMAD UR6, UR6, UR21, URZ ;  /* 0x00000015060672a4 */ /* 0x000fe4000f8e02ff */
[----:B------:R-:W-:Y:S02]  /*00c0*/  USEL UR16, UR11, UR21, !UP1 ;  /* 0x000000150b107287 */ /* 0x000fe4000c800000 */
[----:B------:R-:W-:Y:S02]  /*00d0*/  USEL UR7, UR5, URZ, UP1 ;  /* 0x000000ff05077287 */ /* 0x000fe40008800000 */
[----:B------:R-:W-:-:S02]  /*00e0*/  UIADD3 UR5, UPT, UPT, UR4, UR11, URZ ;  /* 0x0000000b04057290 */ /* 0x000fc4000fffe0ff */
[----:B------:R-:W-:Y:S02]  /*00f0*/  UISETP.GT.U32.AND UP0, UPT, UR10, 0x1, UPT ;  /* 0x000000010a00788c */ /* 0x000fe4000bf04070 */
[----:B------:R-:W-:Y:S02]  /*0100*/  UIMAD UR4, UR6, UR21, UR6 ;  /* 0x00000015060472a4 */ /* 0x000fe4000f8e0206 */
[----:B------:R-:W-:Y:S02]  /*0110*/  UIADD3 UR6, UPT, UPT, UR16, 0x1, URZ ;  /* 0x0000000110067890 */ /* 0x000fe4000fffe0ff */
[----:B------:R-:W-:Y:S02]  /*0120*/  USEL UR8, UR4, URZ, UP0 ;  /* 0x000000ff04087287 */ /* 0x000fe40008000000 */
[----:B------:R-:W-:Y:S02]  /*0130*/  UISETP.NE.AND UP0, UPT, UR6, URZ, UPT ;  /* 0x000000ff0600728c */ /* 0x000fe4000bf05270 */
[----:B------:R-:W-:-:S07]  /*0140*/  UIADD3 UR20, UPT, UPT, UR5, 0x1, URZ ;  /* 0x0000000105147890 */ /* 0x000fce000fffe0ff */
[----:B-1-3--:R-:W-:Y:S05]  /*0150*/  BRA.U !UP0, `(.L_x_47) ;  /* 0x0000000908f07547 */ /* 0x00afea000b800000 */
[----:B------:R-:W0:Y:S01]  /*0160*/  LDCU UR4, c[0x0][0x39c] ;  /* 0x00007380ff0477ac */ /* 0x000e220008000800 */
[----:B------:R-:W-:Y:S02]  /*0170*/  MOV R23, UR7 ;  /* 0x0000000700177c02 */ /* 0x000fe40008000f00 */
[----:B------:R-:W-:Y:S01]  /*0180*/  CS2R R12, SRZ ;  /* 0x00000000000c7805 */ /* 0x000fe2000001ff00 */
[----:B------:R-:W-:Y:S02]  /*0190*/  UISETP.GE.U32.AND UP2, UPT, UR16, 0x7, UPT ;  /* 0x000000071000788c */ /* 0x000fe4000bf46070 */
[----:B------:R-:W-:-:S04]  /*01a0*/  ULOP3.LUT UR9, UR6, 0x7, URZ, 0xc0, !UPT ;  /* 0x0000000706097892 */ /* 0x000fc8000f8ec0ff */
[----:B------:R-:W-:Y:S02]  /*01b0*/  UISETP.NE.AND UP0, UPT, UR9, URZ, UPT ;  /* 0x000000ff0900728c */ /* 0x000fe4000bf05270 */
[----:B0-----:R-:W-:-:S04]  /*01c0*/  UIADD3 UR4, UPT, UPT, UR4, 0x1, URZ ;  /* 0x0000000104047890 */ /* 0x001fc8000fffe0ff */
[----:B------:R-:W-:Y:S02]  /*01d0*/  UISETP.NE.AND UP1, UPT, UR4, UR10, UPT ;  /* 0x0000000a0400728c */ /* 0x000fe4000bf25270 */
[----:B------:R-:W-:-:S04]  /*01e0*/  ULOP3.LUT UR4, URZ, UR16, URZ, 0x33, !UPT ;  /* 0x00000010ff047292 */ /* 0x000fc8000f8e33ff */
[----:B------:R-:W-:-:S03]  /*01f0*/  UIADD3 UR17, UPT, UPT, UR20, UR4, URZ ;  /* 0x0000000414117290 */ /* 0x000fc6000fffe0ff */
[----:B------:R-:W-:Y:S02]  /*0200*/  UMOV UR4, URZ ;  /* 0x000000ff00047c82 */ /* 0x000fe40008000000 */
[----:B------:R-:W0:Y:S01]  /*0210*/  @!UP1 LDCU UR21, c[0x0][0x398] ;  /* 0x00007300ff1597ac */ /* 0x000e220008000800 */
[----:B------:R-:W-:Y:S06]  /*0220*/  BRA.U !UP2, `(.L_x_48) ;  /* 0x000000050a5c7547 */ /* 0x000fec000b800000 */
[----:B------:R-:W-:Y:S01]  /*0230*/  UIADD3 UR5, UPT, UPT, UR5, 0x3, -UR16 ;  /* 0x0000000305057890 */ /* 0x000fe2000fffe810 */
[----:B------:R-:W-:Y:S01]  /*0240*/  IADD3 R29, PT, PT, R6, UR8, R23 ;  /* 0x00000008061d7c10 */ /* 0x000fe2000fffe017 */
[----:B0-----:R-:W-:Y:S01]  /*0250*/  IMAD.U32 R2, RZ, RZ, UR21 ;  /* 0x00000015ff027e24 */ /* 0x001fe2000f8e00ff */
[----:B------:R-:W-:Y:S01]  /*0260*/  MOV R0, UR21 ;  /* 0x0000001500007c02 */ /* 0x000fe20008000f00 */
[----:B------:R-:W-:Y:S01]  /*0270*/  IMAD.U32 R4, RZ, RZ, UR21 ;  /* 0x00000015ff047e24 */ /* 0x000fe2000f8e00ff */
[----:B------:R-:W-:Y:S01]  /*0280*/  MOV R8, UR21 ;  /* 0x0000001500087c02 */ /* 0x000fe20008000f00 */
[----:B------:R-:W-:Y:S01]  /*0290*/  IMAD.U32 R10, RZ, RZ, UR21 ;  /* 0x00000015ff0a7e24 */ /* 0x000fe2000f8e00ff */
[----:B------:R-:W-:Y:S01]  /*02a0*/  MOV R14, UR21 ;  /* 0x00000015000e7c02 */ /* 0x000fe20008000f00 */
[----:B------:R-:W-:Y:S01]  /*02b0*/  ULOP3.LUT UR4, UR6, 0xfffffff8, URZ, 0xc0, !UPT ;  /* 0xfffffff806047892 */ /* 0x000fe2000f8ec0ff */
[--C-:B------:R-:W-:Y:S01]  /*02c0*/  IMAD R3, R0, 0x3, R29.reuse ;  /* 0x0000000300037824 */ /* 0x100fe200078e021d */
[----:B------:R-:W-:Y:S01]  /*02d0*/  CS2R R12, SRZ ;  /* 0x00000000000c7805 */ /* 0x000fe2000001ff00 */
[--C-:B------:R-:W-:Y:S01]  /*02e0*/  IMAD R4, R4, 0x2, R29.reuse ;  /* 0x0000000204047824 */ /* 0x100fe200078e021d */
[----:B------:R-:W-:Y:S01]  /*02f0*/  LEA R2, R2, R29, 0x2 ;  /* 0x0000001d02027211 */ /* 0x000fe200078e10ff */
[--C-:B------:R-:W-:Y:S01]  /*0300*/  IMAD R0, R8, 0x5, R29.reuse ;  /* 0x0000000508007824 */ /* 0x100fe200078e021d */
[----:B------:R-:W-:Y:S01]  /*0310*/  MOV R25, UR5 ;  /* 0x0000000500197c02 */ /* 0x000fe20008000f00 */
[--C-:B------:R-:W-:Y:S01]  /*0320*/  IMAD R7, R10, 0x6, R29.reuse ;  /* 0x000000060a077824 */ /* 0x100fe200078e021d */
[----:B------:R-:W-:Y:S01]  /*0330*/  UIADD3 UR7, UPT, UPT, -UR4, URZ, URZ ;  /* 0x000000ff04077290 */ /* 0x000fe2000fffe1ff */
[----:B------:R-:W-:-:S02]  /*0340*/  IMAD R27, R14, 0x7, R29 ;  /* 0x000000070e1b7824 */ /* 0x000fc400078e021d */
[----:B------:R-:W-:-:S09]  /*0350*/  VIADD R5, R29, UR21 ;  /* 0x000000151d057c36 */ /* 0x000fd20008000000 */
.L_x_49:
[----:B------:R-:W0:Y:S01]  /*0360*/  LDC.64 R20, c[0x0][0x380] ;  /* 0x0000e000ff147b82 */ /* 0x000e220000000a00 */
[----:B------:R-:W-:-:S07]  /*0370*/  VIADD R11, R25, 0xfffffffd ;  /* 0xfffffffd190b7836 */ /* 0x000fce0000000000 */
[----:B------:R-:W1:Y:S01]  /*0380*/  LDC.64 R8, c[0x0][0x388] ;  /* 0x0000e200ff087b82 */ /* 0x000e620000000a00 */
[----:B0-----:R-:W-:-:S06]  /*0390*/  IMAD.WIDE.U32 R10, R11, 0x8, R20 ;  /* 0x000000080b0a7825 */ /* 0x001fcc00078e0014 */
[----:B------:R-:W2:Y:S01]  /*03a0*/  LDG.E.64 R10, desc[UR18][R10.64] ;  /* 0x000000120a0a7981 */ /* 0x000ea2000c1e1b00 */
[----:B-1----:R-:W-:-:S06]  /*03b0*/  IMAD.WIDE.U32 R16, R29, 0x8, R8 ;  /* 0x000000081d107825 */ /* 0x002fcc00078e0008 */
[----:B------:R-:W2:Y:S01]  /*03c0*/  LDG.E.64 R16, desc[UR18][R16.64] ;  /* 0x0000001210107981 */ /* 0x000ea2000c1e1b00 */
[C---:B------:R-:W-:Y:S01]  /*03d0*/  IADD3 R15, PT, PT, R25.reuse, -0x2, RZ ;  /* 0xfffffffe190f7810 */ /* 0x040fe20007ffe0ff */
[----:B------:R-:W-:-:S04]  /*03e0*/  VIADD R19, R25, 0xffffffff ;  /* 0xffffffff19137836 */ /* 0x000fc80000000000 */
[----:B------:R-:W-:-:S06]  /*03f0*/  IMAD.WIDE.U32 R14, R15, 0x8, R20 ;  /* 0x000000080f0e7825 */ /* 0x000fcc00078e0014 */
[----:B------:R-:W3:Y:S01]  /*0400*/  LDG.E.64 R14, desc[UR18][R14.64] ;  /* 0x000000120e0e7981 */ /* 0x000ee2000c1e1b00 */
[----:B--2---:R-:W-:Y:S01]  /*0410*/  DFMA R16, R10, R16, R12 ;  /* 0x000000100a10722b */ /* 0x004fe2000000000c */
[----:B------:R-:W-:-:S04]  /*0420*/  IMAD.WIDE.U32 R12, R5, 0x8, R8 ;  /* 0x00000008050c7825 */ /* 0x000fc800078e0008 */
[----:B------:R-:W-:Y:S02]  /*0430*/  IMAD.WIDE.U32 R10, R19, 0x8, R20 ;  /* 0x00000008130a7825 */ /* 0x000fe400078e0014 */
[----:B------:R-:W3:Y:S02]  /*0440*/  LDG.E.64 R12, desc[UR18][R12.64] ;  /* 0x000000120c0c7981 */ /* 0x000ee4000c1e1b00 */
[----:B------:R-:W-:Y:S02]  /*0450*/  IMAD.WIDE.U32 R18, R4, 0x8, R8 ;  /* 0x0000000804127825 */ /* 0x000fe400078e0008 */
[----:B------:R-:W2:Y:S04]  /*0460*/  LDG.E.64 R10, desc[UR18][R10.64] ;  /* 0x000000120a0a7981 */ /* 0x000ea8000c1e1b00 */
[----:B------:R-:W2:Y:S01]  /*0470*/  LDG.E.64 R18, desc[UR18][R18.64] ;  /* 0x0000001212127981 */ /* 0x000ea2000c1e1b00 */
[C---:B------:R-:W-:Y:S01]  /*0480*/  IADD3 R22, PT, PT, R25.reuse, 0x1, RZ ;  /* 0x0000000119167810 */ /* 0x040fe20007ffe0ff */
[----:B---3--:R-:W-:Y:S01]  /*0490*/  DFMA R12, R14, R12, R16 ;  /* 0x0000000c0e0c722b */ /* 0x008fe20000000010 */
[----:B------:R-:W-:-:S07]  /*04a0*/  IMAD.WIDE.U32 R16, R25, 0x8, R20 ;  /* 0x0000000819107825 */ /* 0x000fce00078e0014 */
[----:B--2---:R-:W-:Y:S01]  /*04b0*/  DFMA R18, R10, R18, R12 ;  /* 0x000000120a12722b */ /* 0x004fe2000000000c */
[----:B------:R-:W2:Y:S01]  /*04c0*/  LDG.E.64 R16, desc[UR18][R16.64] ;  /* 0x0000001210107981 */ /* 0x000ea2000c1e1b00 */
[----:B------:R-:W-:-:S04]  /*04d0*/  IMAD.WIDE.U32 R12, R3, 0x8, R8 ;  /* 0x00000008030c7825 */ /* 0x000fc800078e0008 */
[----:B------:R-:W-:Y:S02]  /*04e0*/  IMAD.WIDE.U32 R14, R22, 0x8, R20 ;  /* 0x00000008160e7825 */ /* 0x000fe400078e0014 */
[----:B------:R-:W2:Y:S02]  /*04f0*/  LDG.E.64 R12, desc[UR18][R12.64] ;  /* 0x000000120c0c7981 */ /* 0x000ea4000c1e1b00 */
[----:B------:R-:W-:Y:S02]  /*0500*/  IMAD.WIDE.U32 R10, R2, 0x8, R8 ;  /* 0x00000008020a7825 */ /* 0x000fe400078e0008 */
[----:B------:R-:W3:Y:S04]  /*0510*/  LDG.E.64 R14, desc[UR18][R14.64] ;  /* 0x000000120e0e7981 */ /* 0x000ee8000c1e1b00 */
[----:B------:R-:W3:Y:S01]  /*0520*/  LDG.E.64 R10, desc[UR18][R10.64] ;  /* 0x000000120a0a7981 */ /* 0x000ee2000c1e1b00 */
[C---:B------:R-:W-:Y:S01]  /*0530*/  VIADD R22, R25.reuse, 0x4 ;  /* 0x0000000419167836 */ /* 0x040fe20000000000 */
[----:B--2---:R-:W-:Y:S01]  /*0540*/  DFMA R16, R16, R12, R18 ;  /* 0x0000000c1010722b */ /* 0x004fe20000000012 */
[C---:B------:R-:W-:Y:S01]  /*0550*/  VIADD R19, R25.reuse, 0x2 ;  /* 0x0000000219137836 */ /* 0x040fe20000000000 */
[----:B------:R-:W-:-:S03]  /*0560*/  IADD3 R18, PT, PT, R25, 0x3, RZ ;  /* 0x0000000319127810 */ /* 0x000fc60007ffe0ff */
[----:B------:R-:W-:-:S03]  /*0570*/  IMAD.WIDE.U32 R12, R19, 0x8, R20 ;  /* 0x00000008130c7825 */ /* 0x000fc600078e0014 */
[----:B---3--:R-:W-:Y:S01]  /*0580*/  DFMA R10, R14, R10, R16 ;  /* 0x0000000a0e0a722b */ /* 0x008fe20000000010 */
[----:B------:R-:W-:Y:S02]  /*0590*/  IMAD.WIDE.U32 R14, R0, 0x8, R8 ;  /* 0x00000008000e7825 */ /* 0x000fe400078e0008 */
[----:B------:R-:W2:Y:S02]  /*05a0*/  LDG.E.64 R12, desc[UR18][R12.64] ;  /* 0x000000120c0c7981 */ /* 0x000ea4000c1e1b00 */
[----:B------:R-:W-:Y:S02]  /*05b0*/  IMAD.WIDE.U32 R16, R18, 0x8, R20 ;  /* 0x0000000812107825 */ /* 0x000fe400078e0014 */
[----:B------:R-:W2:Y:S02]  /*05c0*/  LDG.E.64 R14, desc[UR18][R14.64] ;  /* 0x000000120e0e7981 */ /* 0x000ea4000c1e1b00 */
[----:B------:R-:W-:Y:S02]  /*05d0*/  IMAD.WIDE.U32 R18, R7, 0x8, R8 ;  /* 0x0000000807127825 */ /* 0x000fe400078e0008 */
[----:B------:R-:W3:Y:S02]  /*05e0*/  LDG.E.64 R16, desc[UR18][R16.64] ;  /* 0x0000001210107981 */ /* 0x000ee4000c1e1b00 */
[----:B------:R-:W-:-:S02]  /*05f0*/  IMAD.WIDE.U32 R20, R22, 0x8, R20 ;  /* 0x0000000816147825 */ /* 0x000fc400078e0014 */
[----:B------:R-:W3:Y:S02]  /*0600*/  LDG.E.64 R18, desc[UR18][R18.64] ;  /* 0x0000001212127981 */ /* 0x000ee4000c1e1b00 */
[----:B------:R-:W-:Y:S02]  /*0610*/  IMAD.WIDE.U32 R8, R27, 0x8, R8 ;  /* 0x000000081b087825 */ /* 0x000fe400078e0008 */
[----:B------:R-:W4:Y:S04]  /*0620*/  LDG.E.64 R20, desc[UR18][R20.64] ;  /* 0x0000001214147981 */ /* 0x000f28000c1e1b00 */
[----:B------:R-:W4:Y:S01]  /*0630*/  LDG.E.64 R8, desc[UR18][R8.64] ;  /* 0x0000001208087981 */ /* 0x000f22000c1e1b00 */
[----:B------:R-:W-:-:S04]  /*0640*/  UIADD3 UR7, UPT, UPT, UR7, 0x8, URZ ;  /* 0x0000000807077890 */ /* 0x000fc8000fffe0ff */
[----:B------:R-:W-:Y:S01]  /*0650*/  UISETP.NE.AND UP1, UPT, UR7, URZ, UPT ;  /* 0x000000ff0700728c */ /* 0x000fe2000bf25270 */
[----:B------:R-:W-:Y:S01]  /*0660*/  VIADD R25, R25, 0x8 ;  /* 0x0000000819197836 */ /* 0x000fe20000000000 */
[----:B--2---:R-:W-:Y:S01]  /*0670*/  DFMA R10, R12, R14, R10 ;  /* 0x0000000e0c0a722b */ /* 0x004fe2000000000a */
[----:B------:R-:W-:Y:S02]  /*0680*/  MOV R12, UR21 ;  /* 0x00000015000c7c02 */ /* 0x000fe40008000f00 */
[----:B------:R-:W-:-:S05]  /*0690*/  MOV R13, UR21 ;  /* 0x00000015000d7c02 */ /* 0x000fca0008000f00 */
[----:B---3--:R-:W-:Y:S01]  /*06a0*/  DFMA R10, R16, R18, R10 ;  /* 0x00000012100a722b */ /* 0x008fe2000000000a */
[C---:B------:R-:W-:Y:S01]  /*06b0*/  IMAD R5, R12.reuse, 0x8, R5 ;  /* 0x000000080c057824 */ /* 0x040fe200078e0205 */
[----:B------:R-:W-:Y:S01]  /*06c0*/  LEA R3, R12, R3, 0x3 ;  /* 0x000000030c037211 */ /* 0x000fe200078e18ff */
[----:B------:R-:W-:Y:S01]  /*06d0*/  IMAD R4, R13, 0x8, R4 ;  /* 0x000000080d047824 */ /* 0x000fe200078e0204 */
[----:B------:R-:W-:Y:S01]  /*06e0*/  MOV R17, UR21 ;  /* 0x0000001500117c02 */ /* 0x000fe20008000f00 */
[----:B------:R-:W-:-:S03]  /*06f0*/  IMAD.U32 R14, RZ, RZ, UR21 ;  /* 0x00000015ff0e7e24 */ /* 0x000fc6000f8e00ff */
[----:B----4-:R-:W-:Y:S01]  /*0700*/  DFMA R12, R20, R8, R10 ;  /* 0x00000008140c722b */ /* 0x010fe2000000000a */
[----:B------:R-:W-:Y:S01]  /*0710*/  IMAD.U32 R15, RZ, RZ, UR21 ;  /* 0x00000015ff0f7e24 */ /* 0x000fe2000f8e00ff */
[----:B------:R-:W-:Y:S01]  /*0720*/  MOV R10, UR21 ;  /* 0x00000015000a7c02 */ /* 0x000fe20008000f00 */
[----:B------:R-:W-:Y:S01]  /*0730*/  IMAD.U32 R8, RZ, RZ, UR21 ;  /* 0x00000015ff087e24 */ /* 0x000fe2000f8e00ff */
[----:B------:R-:W-:Y:S01]  /*0740*/  LEA R0, R17, R0, 0x3 ;  /* 0x0000000011007211 */ /* 0x000fe200078e18ff */
[----:B------:R-:W-:Y:S01]  /*0750*/  IMAD R2, R15, 0x8, R2 ;  /* 0x000000080f027824 */ /* 0x000fe200078e0202 */
[----:B------:R-:W-:Y:S01]  /*0760*/  LEA R29, R14, R29, 0x3 ;  /* 0x0000001d0e1d7211 */ /* 0x000fe200078e18ff */
[----:B------:R-:W-:Y:S01]  /*0770*/  IMAD R27, R10, 0x8, R27 ;  /* 0x000000080a1b7824 */ /* 0x000fe200078e021b */
[----:B------:R-:W-:Y:S01]  /*0780*/  LEA R7, R8, R7, 0x3 ;  /* 0x0000000708077211 */ /* 0x000fe200078e18ff */
[----:B------:R-:W-:Y:S06]  /*0790*/  BRA.U UP1, `(.L_x_49) ;  /* 0xfffffff901f07547 */ /* 0x000fec000b83ffff */
.L_x_48:
[----:B------:R-:W-:Y:S01]  /*07a0*/  IADD3 R23, PT, PT, R23, UR8, R6 ;  /* 0x0000000817177c10 */ /* 0x000fe2000fffe006 */
[----:B------:R-:W-:Y:S06]  /*07b0*/  BRA.U !UP0, `(.L_x_47) ;  /* 0x0000000508587547 */ /* 0x000fec000b800000 */
[----:B------:R-:W-:Y:S02]  /*07c0*/  UISETP.GE.U32.AND UP0, UPT, UR9, 0x4, UPT ;  /* 0x000000040900788c */ /* 0x000fe4000bf06070 */
[----:B------:R-:W-:-:S07]  /*07d0*/  ULOP3.LUT UP1, UR10, UR6, 0x3, URZ, 0xc0, !UPT ;  /* 0x00000003060a7892 */ /* 0x000fce000f82c0ff */
[----:B------:R-:W-:Y:S05]  /*07e0*/  BRA.U !UP0, `(.L_x_50) ;  /* 0x0000000108a47547 */ /* 0x000fea000b800000 */
[----:B------:R-:W1:Y:S01]  /*07f0*/  LDCU.128 UR12, c[0x0][0x380] ;  /* 0x00007000ff0c77ac */ /* 0x000e620008000c00 */
[----:B------:R-:W-:Y:S01]  /*0800*/  MOV R0, UR4 ;  /* 0x0000000400007c02 */ /* 0x000fe20008000f00 */
[----:B------:R-:W-:-:S04]  /*0810*/  UIADD3 UR5, UPT, UPT, UR17, UR4, URZ ;  /* 0x0000000411057290 */ /* 0x000fc8000fffe0ff */
[----:B0-----:R-:W-:Y:S01]  /*0820*/  IMAD R3, R0, UR21, R23 ;  /* 0x0000001500037c24 */ /* 0x001fe2000f8e0217 */
[----:B------:R-:W-:Y:S02]  /*0830*/  UIADD3 UR6, UPT, UPT, UR5, 0x1, URZ ;  /* 0x0000000105067890 */ /* 0x000fe4000fffe0ff */
[----:B-1----:R-:W-:Y:S01]  /*0840*/  UIMAD.WIDE.U32 UR8, UR5, 0x8, UR12 ;  /* 0x00000008050878a5 */ /* 0x002fe2000f8e000c */
[----:B------:R-:W-:Y:S01]  /*0850*/  MOV R11, UR15 ;  /* 0x0000000f000b7c02 */ /* 0x000fe20008000f00 */
[----:B------:R-:W-:Y:S01]  /*0860*/  IMAD.U32 R10, RZ, RZ, UR14 ;  /* 0x0000000eff0a7e24 */ /* 0x000fe2000f8e00ff */
[----:B------:R-:W-:-:S03]  /*0870*/  UIMAD.WIDE.U32 UR6, UR6, 0x8, UR12 ;  /* 0x00000008060678a5 */ /* 0x000fc6000f8e000c */
[----:B------:R-:W-:Y:S01]  /*0880*/  IMAD.U32 R8, RZ, RZ, UR8 ;  /* 0x00000008ff087e24 */ /* 0x000fe2000f8e00ff */
[----:B------:R-:W-:Y:S01]  /*0890*/  MOV R9, UR9 ;  /* 0x0000000900097c02 */ /* 0x000fe20008000f00 */
[----:B------:R-:W-:Y:S01]  /*08a0*/  IMAD.WIDE.U32 R18, R3, 0x8, R10 ;  /* 0x0000000803127825 */ /* 0x000fe200078e000a */
[----:B------:R-:W-:-:S03]  /*08b0*/  UIADD3 UR8, UPT, UPT, UR5, 0x2, URZ ;  /* 0x0000000205087890 */ /* 0x000fc6000fffe0ff */
[----:B------:R-:W-:Y:S01]  /*08c0*/  VIADD R3, R3, UR21 ;  /* 0x0000001503037c36 */ /* 0x000fe20008000000 */
[----:B------:R-:W2:Y:S01]  /*08d0*/  LDG.E.64 R8, desc[UR18][R8.64] ;  /* 0x0000001208087981 */ /* 0x000ea2000c1e1b00 */
[----:B------:R-:W-:Y:S01]  /*08e0*/  MOV R4, UR6 ;  /* 0x0000000600047c02 */ /* 0x000fe20008000f00 */
[----:B------:R-:W-:Y:S02]  /*08f0*/  IMAD.U32 R5, RZ, RZ, UR7 ;  /* 0x00000007ff057e24 */ /* 0x000fe4000f8e00ff */
[----:B------:R-:W2:Y:S01]  /*0900*/  LDG.E.64 R18, desc[UR18][R18.64] ;  /* 0x0000001212127981 */ /* 0x000ea2000c1e1b00 */
[C---:B------:R-:W-:Y:S01]  /*0910*/  IMAD.WIDE.U32 R16, R3.reuse, 0x8, R10 ;  /* 0x0000000803107825 */ /* 0x040fe200078e000a */
[----:B------:R-:W-:Y:S01]  /*0920*/  UIMAD.WIDE.U32 UR8, UR8, 0x8, UR12 ;  /* 0x00000008080878a5 */ /* 0x000fe2000f8e000c */
[----:B------:R-:W-:Y:S01]  /*0930*/  IADD3 R3, PT, PT, R3, UR21, RZ ;  /* 0x0000001503037c10 */ /* 0x000fe2000fffe0ff */
[----:B------:R-:W3:Y:S01]  /*0940*/  LDG.E.64 R4, desc[UR18][R4.64] ;  /* 0x0000001204047981 */ /* 0x000ee2000c1e1b00 */
[----:B------:R-:W-:-:S03]  /*0950*/  UIADD3 UR6, UPT, UPT, UR5, 0x3, URZ ;  /* 0x0000000305067890 */ /* 0x000fc6000fffe0ff */
[----:B------:R-:W3:Y:S01]  /*0960*/  LDG.E.64 R16, desc[UR18][R16.64] ;  /* 0x0000001210107981 */ /* 0x000ee2000c1e1b00 */
[C---:B------:R-:W-:Y:S01]  /*0970*/  IMAD.WIDE.U32 R14, R3.reuse, 0x8, R10 ;  /* 0x00000008030e7825 */ /* 0x040fe200078e000a */
[----:B------:R-:W-:Y:S01]  /*0980*/  MOV R25, UR9 ;  /* 0x0000000900197c02 */ /* 0x000fe20008000f00 */
[----:B------:R-:W-:Y:S02]  /*0990*/  UIMAD.WIDE.U32 UR6, UR6, 0x8, UR12 ;  /* 0x00000008060678a5 */ /* 0x000fe4000f8e000c */
[----:B------:R-:W-:Y:S02]  /*09a0*/  IMAD.U32 R24, RZ, RZ, UR8 ;  /* 0x00000008ff187e24 */ /* 0x000fe4000f8e00ff */
[----:B------:R-:W-:Y:S01]  /*09b0*/  VIADD R21, R3, UR21 ;  /* 0x0000001503157c36 */ /* 0x000fe20008000000 */
[----:B------:R-:W4:Y:S01]  /*09c0*/  LDG.E.64 R14, desc[UR18][R14.64] ;  /* 0x000000120e0e7981 */ /* 0x000f22000c1e1b00 */
[----:B------:R-:W-:-:S03]  /*09d0*/  MOV R26, UR6 ;  /* 0x00000006001a7c02 */ /* 0x000fc60008000f00 */
[----:B------:R-:W4:Y:S01]  /*09e0*/  LDG.E.64 R2, desc[UR18][R24.64] ;  /* 0x0000001218027981 */ /* 0x000f22000c1e1b00 */
[----:B------:R-:W-:-:S04]  /*09f0*/  IMAD.WIDE.U32 R20, R21, 0x8, R10 ;  /* 0x0000000815147825 */ /* 0x000fc800078e000a */
[----:B------:R-:W-:Y:S02]  /*0a00*/  IMAD.U32 R27, RZ, RZ, UR7 ;  /* 0x00000007ff1b7e24 */ /* 0x000fe4000f8e00ff */
[----:B------:R-:W5:Y:S04]  /*0a10*/  LDG.E.64 R20, desc[UR18][R20.64] ;  /* 0x0000001214147981 */ /* 0x000f68000c1e1b00 */
[----:B------:R-:W5:Y:S01]  /*0a20*/  LDG.E.64 R10, desc[UR18][R26.64] ;  /* 0x000000121a0a7981 */ /* 0x000f62000c1e1b00 */
[----:B------:R-:W-:Y:S01]  /*0a30*/  UIADD3 UR4, UPT, UPT, UR4, 0x4, URZ ;  /* 0x0000000404047890 */ /* 0x000fe2000fffe0ff */
[----:B--2---:R-:W-:-:S08]  /*0a40*/  DFMA R8, R8, R18, R12 ;  /* 0x000000120808722b */ /* 0x004fd0000000000c */
[----:B---3--:R-:W-:-:S08]  /*0a50*/  DFMA R4, R4, R16, R8 ;  /* 0x000000100404722b */ /* 0x008fd00000000008 */
[----:B----4-:R-:W-:-:S08]  /*0a60*/  DFMA R2, R2, R14, R4 ;  /* 0x0000000e0202722b */ /* 0x010fd00000000004 */
[----:B-----5:R-:W-:-:S11]  /*0a70*/  DFMA R12, R10, R20, R2 ;  /* 0x000000140a0c722b */ /* 0x020fd60000000002 */
.L_x_50:
[----:B------:R-:W-:Y:S05]  /*0a80*/  BRA.U !UP1, `(.L_x_47) ;  /* 0x0000000109a47547 */ /* 0x000fea000b800000 */
[----:B------:R-:W-:Y:S01]  /*0a90*/  UISETP.NE.AND UP0, UPT, UR10, 0x1, UPT ;  /* 0x000000010a00788c */ /* 0x000fe2000bf05270 */
[----:B------:R-:W-:Y:S01]  /*0aa0*/  MOV R0, UR4 ;  /* 0x0000000400007c02 */ /* 0x000fe20008000f00 */
[----:B------:R-:W-:-:S04]  /*0ab0*/  ULOP3.LUT UR16, UR16, 0x1, URZ, 0xc0, !UPT ;  /* 0x0000000110107892 */ /* 0x000fc8000f8ec0ff */
[----:B------:R-:W-:Y:S01]  /*0ac0*/  UISETP.NE.U32.AND UP1, UPT, UR16, 0x1, UPT ;  /* 0x000000011000788c */ /* 0x000fe2000bf25070 */
[----:B------:R-:W-:-:S04]  /*0ad0*/  PLOP3.LUT P0, PT, PT, PT, UP0, 0x80, 0x8 ;  /* 0x000000000008781c */ /* 0x000fc80003f0f008 */
[----:B------:R-:W1:Y:S01]  /*0ae0*/  @UP0 LDCU.128 UR8, c[0x0][0x380] ;  /* 0x00007000ff0807ac */ /* 0x000e620008000c00 */
[----:B------:R-:W-:Y:S01]  /*0af0*/  PLOP3.LUT P1, PT, PT, PT, UP1, 0x80, 0x8 ;  /* 0x000000000008781c */ /* 0x000fe20003f2f018 */
[----:B------:R-:W-:-:S04]  /*0b00*/  @UP0 UIADD3 UR5, UPT, UPT, UR17, UR4, URZ ;  /* 0x0000000411050290 */ /* 0x000fc8000fffe0ff */
[----:B------:R-:W2:Y:S03]  /*0b10*/  @UP1 LDCU.128 UR12, c[0x0][0x380] ;  /* 0x00007000ff0c17ac */ /* 0x000ea60008000c00 */
[----:B0-----:R-:W-:Y:S01]  /*0b20*/  @P0 IMAD R7, R0, UR21, R23 ;  /* 0x0000001500070c24 */ /* 0x001fe2000f8e0217 */
[----:B------:R-:W-:Y:S02]  /*0b30*/  @UP0 UIADD3 UR4, UPT, UPT, UR4, 0x2, URZ ;  /* 0x0000000204040890 */ /* 0x000fe4000fffe0ff */
[----:B-1----:R-:W-:Y:S01]  /*0b40*/  @UP0 UIMAD.WIDE.U32 UR6, UR5, 0x8, UR8 ;  /* 0x00000008050608a5 */ /* 0x002fe2000f8e0008 */
[----:B------:R-:W-:Y:S01]  /*0b50*/  MOV R17, UR11 ;  /* 0x0000000b00117c02 */ /* 0x000fe20008000f00 */
[----:B------:R-:W-:Y:S01]  /*0b60*/  IMAD.U32 R16, RZ, RZ, UR10 ;  /* 0x0000000aff107e24 */ /* 0x000fe2000f8e00ff */
[----:B------:R-:W-:-:S03]  /*0b70*/  @UP0 UIADD3 UR5, UPT, UPT, UR5, 0x1, URZ ;  /* 0x0000000105050890 */ /* 0x000fc6000fffe0ff */
[C-C-:B------:R-:W-:Y:S01]  /*0b80*/  @P0 IMAD.WIDE.U32 R2, R7.reuse, 0x8, R16.reuse ;  /* 0x0000000807020825 */ /* 0x140fe200078e0010 */
[----:B------:R-:W-:Y:S01]  /*0b90*/  MOV R5, UR7 ;  /* 0x0000000700057c02 */ /* 0x000fe20008000f00 */
[----:B------:R-:W-:Y:S02]  /*0ba0*/  @UP0 UIMAD.WIDE.U32 UR8, UR5, 0x8, UR8 ;  /* 0x00000008050808a5 */ /* 0x000fe4000f8e0008 */
[----:B------:R-:W-:Y:S01]  /*0bb0*/  IMAD.U32 R4, RZ, RZ, UR6 ;  /* 0x00000006ff047e24 */ /* 0x000fe2000f8e00ff */
[----:B------:R-:W-:Y:S01]  /*0bc0*/  @UP1 UIADD3 UR5, UPT, UPT, UR17, UR4, URZ ;  /* 0x0000000411051290 */ /* 0x000fe2000fffe0ff */
[----:B------:R-:W-:Y:S01]  /*0bd0*/  @P0 VIADD R7, R7, UR21 ;  /* 0x0000001507070c36 */ /* 0x000fe20008000000 */
[----:B------:R-:W3:Y:S01]  /*0be0*/  @P0 LDG.E.64 R2, desc[UR18][R2.64] ;  /* 0x0000001202020981 */ /* 0x000ee2000c1e1b00 */
[----:B------:R-:W-:Y:S01]  /*0bf0*/  MOV R0, UR4 ;  /* 0x0000000400007c02 */ /* 0x000fe20008000f00 */
[----:B------:R-:W-:Y:S02]  /*0c00*/  IMAD.U32 R14, RZ, RZ, UR8 ;  /* 0x00000008ff0e7e24 */ /* 0x000fe4000f8e00ff */
[----:B------:R-:W3:Y:S01]  /*0c10*/  @P0 LDG.E.64 R4, desc[UR18][R4.64] ;  /* 0x0000001204040981 */ /* 0x000ee2000c1e1b00 */
[----:B------:R-:W-:Y:S01]  /*0c20*/  @P0 IMAD.WIDE.U32 R16, R7, 0x8, R16 ;  /* 0x0000000807100825 */ /* 0x000fe200078e0010 */
[----:B------:R-:W-:Y:S01]  /*0c30*/  MOV R15, UR9 ;  /* 0x00000009000f7c02 */ /* 0x000fe20008000f00 */
[----:B--2---:R-:W-:Y:S01]  /*0c40*/  @UP1 UIMAD.WIDE.U32 UR4, UR5, 0x8, UR12 ;  /* 0x00000008050418a5 */ /* 0x004fe2000f8e000c */
[----:B------:R-:W-:Y:S01]  /*0c50*/  MOV R11, UR15 ;  /* 0x0000000f000b7c02 */ /* 0x000fe20008000f00 */
[----:B------:R-:W-:-:S02]  /*0c60*/  IMAD.U32 R10, RZ, RZ, UR14 ;  /* 0x0000000eff0a7e24 */ /* 0x000fc4000f8e00ff */
[----:B------:R-:W-:Y:S01]  /*0c70*/  @P1 IMAD R23, R0, UR21, R23 ;  /* 0x0000001500171c24 */ /* 0x000fe2000f8e0217 */
[----:B------:R-:W2:Y:S01]  /*0c80*/  @P0 LDG.E.64 R16, desc[UR18][R16.64] ;  /* 0x0000001210100981 */ /* 0x000ea2000c1e1b00 */
[----:B------:R-:W-:Y:S01]  /*0c90*/  MOV R8, UR4 ;  /* 0x0000000400087c02 */ /* 0x000fe20008000f00 */
[----:B------:R-:W-:Y:S02]  /*0ca0*/  IMAD.U32 R9, RZ, RZ, UR5 ;  /* 0x00000005ff097e24 */ /* 0x000fe4000f8e00ff */
[----:B------:R-:W2:Y:S01]  /*0cb0*/  @P0 LDG.E.64 R14, desc[UR18][R14.64] ;  /* 0x000000120e0e0981 */ /* 0x000ea2000c1e1b00 */
[----:B------:R-:W-:-:S03]  /*0cc0*/  @P1 IMAD.WIDE.U32 R10, R23, 0x8, R10 ;  /* 0x00000008170a1825 */ /* 0x000fc600078e000a */
[----:B------:R-:W4:Y:S04]  /*0cd0*/  @P1 LDG.E.64 R8, desc[UR18][R8.64] ;  /* 0x0000001208081981 */ /* 0x000f28000c1e1b00 */
[----:B------:R-:W4:Y:S01]  /*0ce0*/  @P1 LDG.E.64 R10, desc[UR18][R10.64] ;  /* 0x000000120a0a1981 */ /* 0x000f22000c1e1b00 */
[----:B---3--:R-:W-:-:S08]  /*0cf0*/  @P0 DFMA R2, R4, R2, R12 ;  /* 0x000000020402022b */ /* 0x008fd0000000000c */
[----:B--2---:R-:W-:-:S08]  /*0d00*/  @P0 DFMA R12, R14, R16, R2 ;  /* 0x000000100e0c022b */ /* 0x004fd00000000002 */
[----:B----4-:R-:W-:-:S11]  /*0d10*/  @P1 DFMA R12, R8, R10, R12 ;  /* 0x0000000a080c122b */ /* 0x010fd6000000000c */
.L_x_47:
[----:B------:R-:W-:Y:S01]  /*0d20*/  MOV R2, 0x652b82fe ;  /* 0x652b82fe00027802 */ /* 0x000fe20000000f00 */
[----:B------:R-:W-:Y:S01]  /*0d30*/  UMOV UR4, 0xfefa39ef ;  /* 0xfefa39ef00047882 */ /* 0x000fe20000000000 */
[----:B------:R-:W-:Y:S01]  /*0d40*/  MOV R3, 0x3ff71547 ;  /* 0x3ff7154700037802 */ /* 0x000fe20000000f00 */
[----:B------:R-:W-:Y:S01]  /*0d50*/  UMOV UR5, 0x3fe62e42 ;  /* 0x3fe62e4200057882 */ /* 0x000fe20000000000 */
[----:B------:R-:W-:Y:S01]  /*0d60*/  DADD R10, -RZ, -R12 ;  /* 0x00000000ff0a7229 */ /* 0x000fe2000000090c */
[----:B------:R-:W-:Y:S03]  /*0d70*/  BSSY.RECONVERGENT B0, `(.L_x_51) ;  /* 0x0000037000007945 */ /* 0x000fe60003800200 */
[----:B------:R-:W-:-:S06]  /*0d80*/  DFMA R2, R12, -R2, 6.75539944105574400000e+15 ;  /* 0x433800000c02742b */ /* 0x000fcc0000000802 */
[----:B------:R-:W-:Y:S02]  /*0d90*/  FSETP.GEU.AND P0, PT, |R11|, 4.1917929649353027344, PT ;  /* 0x4086232b0b00780b */ /* 0x000fe40003f0e200 */
[----:B------:R-:W-:-:S08]  /*0da0*/  DADD R4, R2, -6.75539944105574400000e+15 ;  /* 0xc338000002047429 */ /* 0x000fd00000000000 */
[----:B------:R-:W-:Y:S01]  /*0db0*/  DFMA R8, R4, -UR4, -R12 ;  /* 0x8000000404087c2b */ /* 0x000fe2000800080c */
[----:B------:R-:W-:Y:S01]  /*0dc0*/  UMOV UR4, 0x3b39803f ;  /* 0x3b39803f00047882 */ /* 0x000fe20000000000 */
[----:B------:R-:W-:-:S06]  /*0dd0*/  UMOV UR5, 0x3c7abc9e ;  /* 0x3c7abc9e00057882 */ /* 0x000fcc0000000000 */
[----:B------:R-:W-:Y:S01]  /*0de0*/  DFMA R4, R4, -UR4, R8 ;  /* 0x8000000404047c2b */ /* 0x000fe20008000008 */
[----:B------:R-:W-:Y:S01]  /*0df0*/  UMOV UR4, 0x69ce2bdf ;  /* 0x69ce2bdf00047882 */ /* 0x000fe20000000000 */
[----:B------:R-:W-:Y:S01]  /*0e00*/  IMAD.MOV.U32 R8, RZ, RZ, -0x35dec16 ;  /* 0xfca213eaff087424 */ /* 0x000fe200078e00ff */
[----:B------:R-:W-:Y:S01]  /*0e10*/  MOV R9, 0x3e928af3 ;  /* 0x3e928af300097802 */ /* 0x000fe20000000f00 */
[----:B------:R-:W-:-:S05]  /*0e20*/  UMOV UR5, 0x3e5ade15 ;  /* 0x3e5ade1500057882 */ /* 0x000fca0000000000 */
        /* <DEDUP_REMOVED lines=27> */
[----:B------:R-:W-:Y:S01]  /*0fe0*/  LEA R5, R2, R9, 0x14 ;  /* 0x0000000902057211 */ /* 0x000fe200078ea0ff */
[----:B------:R-:W-:Y:S01]  /*0ff0*/  IMAD.MOV.U32 R4, RZ, RZ, R8 ;  /* 0x000000ffff047224 */ /* 0x000fe200078e0008 */
[----:B------:R-:W-:Y:S06]  /*1000*/  @!P0 BRA `(.L_x_52) ;  /* 0x0000000000348947 */ /* 0x000fec0003800000 */
[----:B------:R-:W-:Y:S01]  /*1010*/  FSETP.GEU.AND P1, PT, |R11|, 4.2275390625, PT ;  /* 0x408748000b00780b */ /* 0x000fe20003f2e200 */
[C---:B------:R-:W-:Y:S02]  /*1020*/  DADD R4, -R12.reuse, +INF ;  /* 0x7ff000000c047429 */ /* 0x040fe40000000100 */
[----:B------:R-:W-:-:S08]  /*1030*/  DSETP.GT.AND P0, PT, R12, RZ, PT ;  /* 0x000000ff0c00722a */ /* 0x000fd00003f04000 */
[----:B------:R-:W-:Y:S02]  /*1040*/  FSEL R4, R4, RZ, !P0 ;  /* 0x000000ff04047208 */ /* 0x000fe40004000000 */
[----:B------:R-:W-:Y:S02]  /*1050*/  @!P1 LEA.HI R0, R2, R2, RZ, 0x1 ;  /* 0x0000000202009211 */ /* 0x000fe400078f08ff */
[----:B------:R-:W-:Y:S02]  /*1060*/  FSEL R5, R5, RZ, !P0 ;  /* 0x000000ff05057208 */ /* 0x000fe40004000000 */
[----:B------:R-:W-:-:S04]  /*1070*/  @!P1 SHF.R.S32.HI R3, RZ, 0x1, R0 ;  /* 0x00000001ff039819 */ /* 0x000fc80000011400 */
[----:B------:R-:W-:Y:S02]  /*1080*/  @!P1 IADD3 R2, PT, PT, R2, -R3, RZ ;  /* 0x8000000302029210 */ /* 0x000fe40007ffe0ff */
[----:B------:R-:W-:Y:S02]  /*1090*/  @!P1 LEA R3, R3, R9, 0x14 ;  /* 0x0000000903039211 */ /* 0x000fe400078ea0ff */
[----:B------:R-:W-:Y:S01]  /*10a0*/  @!P1 LEA R9, R2, 0x3ff00000, 0x14 ;  /* 0x3ff0000002099811 */ /* 0x000fe200078ea0ff */
[----:B------:R-:W-:Y:S01]  /*10b0*/  @!P1 IMAD.MOV.U32 R2, RZ, RZ, R8 ;  /* 0x000000ffff029224 */ /* 0x000fe200078e0008 */
[----:B------:R-:W-:-:S06]  /*10c0*/  @!P1 MOV R8, RZ ;  /* 0x000000ff00089202 */ /* 0x000fcc0000000f00 */
[----:B------:R-:W-:-:S11]  /*10d0*/  @!P1 DMUL R4, R2, R8 ;  /* 0x0000000802049228 */ /* 0x000fd60000000000 */
.L_x_52:
[----:B0-----:R-:W-:Y:S05]  /*10e0*/  BSYNC.RECONVERGENT B0 ;  /* 0x0000000000007941 */ /* 0x001fea0003800200 */
.L_x_51:
[----:B------:R-:W-:Y:S01]  /*10f0*/  DADD R10, R4, 1 ;  /* 0x3ff00000040a7429 */ /* 0x000fe20000000000 */
[----:B------:R-:W-:Y:S05]  /*1100*/  BSSY.RECONVERGENT B0, `(.L_x_53) ;  /* 0x000000e000007945 */ /* 0x000fea0003800200 */
[----:B------:R-:W0:Y:S04]  /*1110*/  MUFU.RCP64H R3, R11 ;  /* 0x0000000b00037308 */ /* 0x000e280000001800 */
[----:B------:R-:W-:-:S04]  /*1120*/  IADD3 R2, PT, PT, R11, 0x300402, RZ ;  /* 0x003004020b027810 */ /* 0x000fc80007ffe0ff */
[----:B------:R-:W-:Y:S02]  /*1130*/  FSETP.GEU.AND P0, PT, |R2|, 5.8789094863358348022e-39, PT ;  /* 0x004004020200780b */ /* 0x000fe40003f0e200 */
[----:B0-----:R-:W-:-:S08]  /*1140*/  DFMA R4, -R10, R2, 1 ;  /* 0x3ff000000a04742b */ /* 0x001fd00000000102 */
[----:B------:R-:W-:-:S08]  /*1150*/  DFMA R4, R4, R4, R4 ;  /* 0x000000040404722b */ /* 0x000fd00000000004 */
[----:B------:R-:W-:-:S08]  /*1160*/  DFMA R4, R2, R4, R2 ;  /* 0x000000040204722b */ /* 0x000fd00000000002 */
[----:B------:R-:W-:-:S08]  /*1170*/  DFMA R8, -R10, R4, 1 ;  /* 0x3ff000000a08742b */ /* 0x000fd00000000104 */
[----:B------:R-:W-:Y:S01]  /*1180*/  DFMA R4, R4, R8, R4 ;  /* 0x000000080404722b */ /* 0x000fe20000000004 */
[----:B------:R-:W-:Y:S10]  /*1190*/  @P0 BRA `(.L_x_54) ;  /* 0x0000000000100947 */ /* 0x000ff40003800000 */
[----:B------:R-:W-:-:S05]  /*11a0*/  LOP3.LUT R0, R11, 0x7fffffff, RZ, 0xc0, !PT ;  /* 0x7fffffff0b007812 */ /* 0x000fca00078ec0ff */
[----:B------:R-:W-:Y:S01]  /*11b0*/  VIADD R8, R0, 0xfff00000 ;  /* 0xfff0000000087836 */ /* 0x000fe20000000000 */
[----:B------:R-:W-:-:S07]  /*11c0*/  MOV R0, 0x11e0 ;  /* 0x000011e000007802 */ /* 0x000fce0000000f00 */
[----:B------:R-:W-:Y:S05]  /*11d0*/  CALL.REL.NOINC `($__internal_2_$__cuda_sm20_dblrcp_rn_slowpath_v3) ;  /* 0x0000000000187944 */ /* 0x000fea0003c00000 */
.L_x_54:
[----:B------:R-:W-:Y:S05]  /*11e0*/  BSYNC.RECONVERGENT B0 ;  /* 0x0000000000007941 */ /* 0x000fea0003800200 */
.L_x_53:
[----:B------:R-:W0:Y:S01]  /*11f0*/  LDC.64 R2, c[0x0][0x380] ;  /* 0x0000e000ff027b82 */ /* 0x000e220000000a00 */
[----:B------:R-:W-:-:S05]  /*1200*/  IADD3 R7, PT, PT, R6, UR20, RZ ;  /* 0x0000001406077c10 */ /* 0x000fca000fffe0ff */
[----:B0-----:R-:W-:-:S05]  /*1210*/  IMAD.WIDE.U32 R2, R7, 0x8, R2 ;  /* 0x0000000807027825 */ /* 0x001fca00078e0002 */
[----:B------:R-:W-:Y:S01]  /*1220*/  STG.E.64 desc[UR18][R2.64], R4 ;  /* 0x0000000402007986 */ /* 0x000fe2000c101b12 */
[----:B------:R-:W-:Y:S05]  /*1230*/  EXIT ;  /* 0x000000000000794d */ /* 0x000fea0003800000 */
        .weak           $__internal_2_$__cuda_sm20_dblrcp_rn_slowpath_v3
        .type           $__internal_2_$__cuda_sm20_dblrcp_rn_slowpath_v3,@function
        .size           $__internal_2_$__cuda_sm20_dblrcp_rn_slowpath_v3,(.L_x_71 - $__internal_2_$__cuda_sm20_dblrcp_rn_slowpath_v3)
$__internal_2_$__cuda_sm20_dblrcp_rn_slowpath_v3:
[----:B------:R-:W-:Y:S01]  /*1240*/  MOV R2, R10 ;  /* 0x0000000a00027202 */ /* 0x000fe20000000f00 */
[----:B------:R-:W-:Y:S01]  /*1250*/  IMAD.MOV.U32 R3, RZ, RZ, R11 ;  /* 0x000000ffff037224 */ /* 0x000fe200078e000b */
[----:B------:R-:W-:Y:S05]  /*1260*/  BSSY.RECONVERGENT B1, `(.L_x_55) ;  /* 0x0000024000017945 */ /* 0x000fea0003800200 */
[----:B------:R-:W-:-:S14]  /*1270*/  DSETP.GTU.AND P0, PT, |R2|, +INF , PT ;  /* 0x7ff000000200742a */ /* 0x000fdc0003f0c200 */
[----:B------:R-:W-:Y:S05]  /*1280*/  @P0 BRA `(.L_x_56) ;  /* 0x00000000007c0947 */ /* 0x000fea0003800000 */
[----:B------:R-:W-:-:S04]  /*1290*/  LOP3.LUT R10, R11, 0x7fffffff, RZ, 0xc0, !PT ;  /* 0x7fffffff0b0a7812 */ /* 0x000fc800078ec0ff */
[----:B------:R-:W-:-:S04]  /*12a0*/  IADD3 R4, PT, PT, R10, -0x1, RZ ;  /* 0xffffffff0a047810 */ /* 0x000fc80007ffe0ff */
[----:B------:R-:W-:-:S13]  /*12b0*/  ISETP.GE.U32.AND P0, PT, R4, 0x7fefffff, PT ;  /* 0x7fefffff0400780c */ /* 0x000fda0003f06070 */
[----:B------:R-:W-:Y:S02]  /*12c0*/  @P0 LOP3.LUT R5, R3, 0x7ff00000, RZ, 0x3c, !PT ;  /* 0x7ff0000003050812 */ /* 0x000fe400078e3cff */
[----:B------:R-:W-:Y:S01]  /*12d0*/  @P0 MOV R4, RZ ;  /* 0x000000ff00040202 */ /* 0x000fe20000000f00 */
[----:B------:R-:W-:Y:S06]  /*12e0*/  @P0 BRA `(.L_x_57) ;  /* 0x00000000006c0947 */ /* 0x000fec0003800000 */
[----:B------:R-:W-:-:S13]  /*12f0*/  ISETP.GE.U32.AND P0, PT, R10, 0x1000001, PT ;  /* 0x010000010a00780c */ /* 0x000fda0003f06070 */
[----:B------:R-:W-:Y:S05]  /*1300*/  @!P0 BRA `(.L_x_58) ;  /* 0x0000000000348947 */ /* 0x000fea0003800000 */
[----:B------:R-:W-:Y:S01]  /*1310*/  VIADD R5, R3, 0xc0200000 ;  /* 0xc020000003057836 */ /* 0x000fe20000000000 */
[----:B------:R-:W-:-:S03]  /*1320*/  MOV R4, R2 ;  /* 0x0000000200047202 */ /* 0x000fc60000000f00 */
[----:B------:R-:W0:Y:S03]  /*1330*/  MUFU.RCP64H R9, R5 ;  /* 0x0000000500097308 */ /* 0x000e260000001800 */
[----:B0-----:R-:W-:-:S08]  /*1340*/  DFMA R10, -R4, R8, 1 ;  /* 0x3ff00000040a742b */ /* 0x001fd00000000108 */
[----:B------:R-:W-:-:S08]  /*1350*/  DFMA R10, R10, R10, R10 ;  /* 0x0000000a0a0a722b */ /* 0x000fd0000000000a */
[----:B------:R-:W-:-:S08]  /*1360*/  DFMA R10, R8, R10, R8 ;  /* 0x0000000a080a722b */ /* 0x000fd00000000008 */
[----:B------:R-:W-:-:S08]  /*1370*/  DFMA R8, -R4, R10, 1 ;  /* 0x3ff000000408742b */ /* 0x000fd0000000010a */
[----:B------:R-:W-:-:S08]  /*1380*/  DFMA R8, R10, R8, R10 ;  /* 0x000000080a08722b */ /* 0x000fd0000000000a */
[----:B------:R-:W-:-:S08]  /*1390*/  DMUL R8, R8, 2.2250738585072013831e-308 ;  /* 0x0010000008087828 */ /* 0x000fd00000000000 */
[----:B------:R-:W-:-:S08]  /*13a0*/  DFMA R2, -R2, R8, 1 ;  /* 0x3ff000000202742b */ /* 0x000fd00000000108 */
[----:B------:R-:W-:-:S08]  /*13b0*/  DFMA R2, R2, R2, R2 ;  /* 0x000000020202722b */ /* 0x000fd00000000002 */
[----:B------:R-:W-:Y:S01]  /*13c0*/  DFMA R4, R8, R2, R8 ;  /* 0x000000020804722b */ /* 0x000fe20000000008 */
[----:B------:R-:W-:Y:S10]  /*13d0*/  BRA `(.L_x_57) ;  /* 0x0000000000307947 */ /* 0x000ff40003800000 */
.L_x_58:
[----:B------:R-:W-:Y:S01]  /*13e0*/  DMUL R2, R2, 8.11296384146066816958e+31 ;  /* 0x4690000002027828 */ /* 0x000fe20000000000 */
[----:B------:R-:W-:-:S05]  /*13f0*/  MOV R4, R8 ;  /* 0x0000000800047202 */ /* 0x000fca0000000f00 */
[----:B------:R-:W0:Y:S02]  /*1400*/  MUFU.RCP64H R5, R3 ;  /* 0x0000000300057308 */ /* 0x000e240000001800 */
[----:B0-----:R-:W-:-:S08]  /*1410*/  DFMA R8, -R2, R4, 1 ;  /* 0x3ff000000208742b */ /* 0x001fd00000000104 */
[----:B------:R-:W-:-:S08]  /*1420*/  DFMA R8, R8, R8, R8 ;  /* 0x000000080808722b */ /* 0x000fd00000000008 */
[----:B------:R-:W-:-:S08]  /*1430*/  DFMA R8, R4, R8, R4 ;  /* 0x000000080408722b */ /* 0x000fd00000000004 */
[----:B------:R-:W-:-:S08]  /*1440*/  DFMA R4, -R2, R8, 1 ;  /* 0x3ff000000204742b */ /* 0x000fd00000000108 */
[----:B------:R-:W-:-:S08]  /*1450*/  DFMA R4, R8, R4, R8 ;  /* 0x000000040804722b */ /* 0x000fd00000000008 */
[----:B------:R-:W-:Y:S01]  /*1460*/  DMUL R4, R4, 8.11296384146066816958e+31 ;  /* 0x4690000004047828 */ /* 0x000fe20000000000 */
[----:B------:R-:W-:Y:S10]  /*1470*/  BRA `(.L_x_57) ;  /* 0x0000000000087947 */ /* 0x000ff40003800000 */
.L_x_56:
[----:B------:R-:W-:Y:S01]  /*1480*/  LOP3.LUT R5, R3, 0x80000, RZ, 0xfc, !PT ;  /* 0x0008000003057812 */ /* 0x000fe200078efcff */
[----:B------:R-:W-:-:S07]  /*1490*/  IMAD.MOV.U32 R4, RZ, RZ, R2 ;  /* 0x000000ffff047224 */ /* 0x000fce00078e0002 */
.L_x_57:
[----:B------:R-:W-:Y:S05]  /*14a0*/  BSYNC.RECONVERGENT B1 ;  /* 0x0000000000017941 */ /* 0x000fea0003800200 */
.L_x_55:
[----:B------:R-:W-:Y:S01]  /*14b0*/  HFMA2 R3, -RZ, RZ, 0, 0 ;  /* 0x00000000ff037431 */ /* 0x000fe200000001ff */
[----:B------:R-:W-:-:S04]  /*14c0*/  MOV R2, R0 ;  /* 0x0000000000027202 */ /* 0x000fc80000000f00 */
[----:B------:R-:W-:Y:S05]  /*14d0*/  RET.REL.NODEC R2 `(_Z16forwardKernelGPUPdS_jjjjj) ;  /* 0xffffffe802c87950 */ /* 0x000fea0003c3ffff */
.L_x_59:
        /* <DEDUP_REMOVED lines=10> */
.L_x_71:


//--------------------- .nv.shared.reserved.0     --------------------------
	.section	.nv.shared.reserved.0,"aw",@nobits
	.weak		__nv_reservedSMEM_offset_0_alias
	.size		__nv_reservedSMEM_offset_0_alias, 0, 64
	.other		__nv_reservedSMEM_offset_0_alias,@"STO_CUDA_RESERVED_SHARED STV_DEFAULT"
__nv_reservedSMEM_offset_0_alias:
	.zero		0
	.zero		64


//--------------------- .nv.constant0._Z21updateInputWeightsGPUPdS_S_S_jjjjj17TrainingAlgorithmS_S_S_S_ddddd --------------------------
	.section	.nv.constant0._Z21updateInputWeightsGPUPdS_S_S_jjjjj17TrainingAlgorithmS_S_S_S_ddddd,"a",@progbits
	.sectionflags	@""
	.align	4
.nv.constant0._Z21updateInputWeightsGPUPdS_S_S_jjjjj17TrainingAlgorithmS_S_S_S_ddddd:
	.zero		1024


//--------------------- .nv.constant0._Z24calculateHiddensDeltaGPUPdS_S_jjjjj --------------------------
	.section	.nv.constant0._Z24calculateHiddensDeltaGPUPdS_S_jjjjj,"a",@progbits
	.sectionflags	@""
	.align	4
.nv.constant0._Z24calculateHiddensDeltaGPUPdS_S_jjjjj:
	.zero		940


//--------------------- .nv.constant0._Z23calculateOutputDeltaGPUPdS_S_j --------------------------
	.section	.nv.constant0._Z23calculateOutputDeltaGPUPdS_S_j,"a",@progbits
	.sectionflags	@""
	.align	4
.nv.constant0._Z23calculateOutputDeltaGPUPdS_S_j:
	.zero		924


//--------------------- .nv.constant0._Z16forwardKernelGPUPdS_jjjjj --------------------------
	.section	.nv.constant0._Z16forwardKernelGPUPdS_jjjjj,"a",@progbits
	.sectionflags	@""
	.align	4
.nv.constant0._Z16forwardKernelGPUPdS_jjjjj:
	.zero		932


//--------------------- SYMBOLS --------------------------

	.type		.nv.reservedSmem.offset0,@object
	.size		.nv.reservedSmem.offset0,0x4
